//
// Generated by NVIDIA NVVM Compiler
//
// Compiler Build ID: CL-36424714
// Cuda compilation tools, release 13.0, V13.0.88
// Based on NVVM 20.0.0
//

.version 9.0
.target sm_100
.address_size 64

	// .globl	fused_nn_dense_add_kernel0
// _ZZ26fused_nn_dense_add_kernel0E8red_buf0 has been demoted
// _ZZ26fused_nn_dense_add_kernel0E7T_dense_$_0 has been demoted
// _ZZ35fused_nn_conv2d_add_nn_relu_kernel0E15pad_temp_shared has been demoted
// _ZZ35fused_nn_conv2d_add_nn_relu_kernel0E18placeholder_shared has been demoted
// _ZZ37fused_nn_conv2d_add_nn_relu_1_kernel0E15pad_temp_shared has been demoted
// _ZZ37fused_nn_conv2d_add_nn_relu_1_kernel0E18placeholder_shared has been demoted

.visible .entry fused_nn_dense_add_kernel0(
	.param .u64 .ptr .align 1 fused_nn_dense_add_kernel0_param_0,
	.param .u64 .ptr .align 1 fused_nn_dense_add_kernel0_param_1,
	.param .u64 .ptr .align 1 fused_nn_dense_add_kernel0_param_2,
	.param .u64 .ptr .align 1 fused_nn_dense_add_kernel0_param_3,
	.param .u64 .ptr .align 1 fused_nn_dense_add_kernel0_param_4
)
{
	.reg .pred 	%p<7>;
	.reg .b32 	%r<9>;
	.reg .b32 	%f<34>;
	.reg .b64 	%rd<18>;
	// demoted variable
	.shared .align 4 .b8 _ZZ26fused_nn_dense_add_kernel0E8red_buf0[256];
	// demoted variable
	.shared .align 4 .f32 _ZZ26fused_nn_dense_add_kernel0E7T_dense_$_0;
	ld.param.u64 	%rd4, [fused_nn_dense_add_kernel0_param_0];
	ld.param.u64 	%rd5, [fused_nn_dense_add_kernel0_param_1];
	ld.param.u64 	%rd1, [fused_nn_dense_add_kernel0_param_2];
	ld.param.u64 	%rd2, [fused_nn_dense_add_kernel0_param_3];
	ld.param.u64 	%rd3, [fused_nn_dense_add_kernel0_param_4];
	mov.u32 	%r1, %tid.x;
	mov.u32 	%r2, %ctaid.x;
	shl.b32 	%r4, %r2, 8;
	add.s32 	%r5, %r4, %r1;
	cvta.to.global.u64 	%rd6, %rd4;
	cvta.to.global.u64 	%rd7, %rd5;
	mul.wide.u32 	%rd8, %r1, 4;
	add.s64 	%rd9, %rd6, %rd8;
	ld.global.nc.f32 	%f1, [%rd9];
	mul.wide.u32 	%rd10, %r5, 4;
	add.s64 	%rd11, %rd7, %rd10;
	ld.global.nc.f32 	%f2, [%rd11];
	fma.rn.f32 	%f3, %f1, %f2, 0f00000000;
	ld.global.nc.f32 	%f4, [%rd9+256];
	ld.global.nc.f32 	%f5, [%rd11+256];
	fma.rn.f32 	%f6, %f4, %f5, %f3;
	ld.global.nc.f32 	%f7, [%rd9+512];
	ld.global.nc.f32 	%f8, [%rd11+512];
	fma.rn.f32 	%f9, %f7, %f8, %f6;
	ld.global.nc.f32 	%f10, [%rd9+768];
	ld.global.nc.f32 	%f11, [%rd11+768];
	fma.rn.f32 	%f12, %f10, %f11, %f9;
	bar.sync 	0;
	shl.b32 	%r6, %r1, 2;
	mov.u32 	%r7, _ZZ26fused_nn_dense_add_kernel0E8red_buf0;
	add.s32 	%r3, %r7, %r6;
	st.volatile.shared.f32 	[%r3], %f12;
	bar.sync 	0;
	setp.gt.u32 	%p1, %r1, 31;
	@%p1 bra 	$L__BB0_2;
	ld.volatile.shared.f32 	%f13, [%r3];
	ld.volatile.shared.f32 	%f14, [%r3+128];
	add.f32 	%f15, %f13, %f14;
	st.volatile.shared.f32 	[%r3], %f15;
$L__BB0_2:
	bar.sync 	0;
	setp.gt.u32 	%p2, %r1, 15;
	@%p2 bra 	$L__BB0_4;
	ld.volatile.shared.f32 	%f16, [%r3];
	ld.volatile.shared.f32 	%f17, [%r3+64];
	add.f32 	%f18, %f16, %f17;
	st.volatile.shared.f32 	[%r3], %f18;
	ld.volatile.shared.f32 	%f19, [%r3];
	ld.volatile.shared.f32 	%f20, [%r3+32];
	add.f32 	%f21, %f19, %f20;
	st.volatile.shared.f32 	[%r3], %f21;
	ld.volatile.shared.f32 	%f22, [%r3];
	ld.volatile.shared.f32 	%f23, [%r3+16];
	add.f32 	%f24, %f22, %f23;
	st.volatile.shared.f32 	[%r3], %f24;
	ld.volatile.shared.f32 	%f25, [%r3];
	ld.volatile.shared.f32 	%f26, [%r3+8];
	add.f32 	%f27, %f25, %f26;
	st.volatile.shared.f32 	[%r3], %f27;
	ld.volatile.shared.f32 	%f28, [%r3];
	ld.volatile.shared.f32 	%f29, [%r3+4];
	add.f32 	%f30, %f28, %f29;
	st.volatile.shared.f32 	[%r3], %f30;
$L__BB0_4:
	bar.sync 	0;
	setp.ne.s32 	%p3, %r1, 0;
	@%p3 bra 	$L__BB0_6;
	ld.volatile.shared.f32 	%f31, [_ZZ26fused_nn_dense_add_kernel0E8red_buf0];
	st.shared.f32 	[_ZZ26fused_nn_dense_add_kernel0E7T_dense_$_0], %f31;
	cvta.to.global.u64 	%rd12, %rd2;
	mul.wide.u32 	%rd13, %r2, 4;
	add.s64 	%rd14, %rd12, %rd13;
	ld.global.nc.f32 	%f32, [%rd14];
	add.f32 	%f33, %f31, %f32;
	cvta.to.global.u64 	%rd15, %rd1;
	add.s64 	%rd16, %rd15, %rd13;
	st.global.f32 	[%rd16], %f33;
$L__BB0_6:
	setp.ne.s32 	%p4, %r1, 0;
	setp.eq.s64 	%p5, %rd3, 0;
	or.pred  	%p6, %p4, %p5;
	@%p6 bra 	$L__BB0_8;
	cvta.to.global.u64 	%rd17, %rd3;
	atom.global.add.u32 	%r8, [%rd17], 1;
$L__BB0_8:
	ret;

}
	// .globl	fused_nn_conv2d_add_nn_relu_kernel0
.visible .entry fused_nn_conv2d_add_nn_relu_kernel0(
	.param .u64 .ptr .align 1 fused_nn_conv2d_add_nn_relu_kernel0_param_0,
	.param .u64 .ptr .align 1 fused_nn_conv2d_add_nn_relu_kernel0_param_1,
	.param .u64 .ptr .align 1 fused_nn_conv2d_add_nn_relu_kernel0_param_2,
	.param .u64 .ptr .align 1 fused_nn_conv2d_add_nn_relu_kernel0_param_3,
	.param .u64 .ptr .align 1 fused_nn_conv2d_add_nn_relu_kernel0_param_4
)
{
	.reg .pred 	%p<71>;
	.reg .b16 	%rs<33>;
	.reg .b32 	%r<115>;
	.reg .b32 	%f<693>;
	.reg .b64 	%rd<34>;
	// demoted variable
	.shared .align 4 .b8 _ZZ35fused_nn_conv2d_add_nn_relu_kernel0E15pad_temp_shared[896];
	// demoted variable
	.shared .align 4 .b8 _ZZ35fused_nn_conv2d_add_nn_relu_kernel0E18placeholder_shared[512];
	ld.param.u64 	%rd12, [fused_nn_conv2d_add_nn_relu_kernel0_param_0];
	ld.param.u64 	%rd13, [fused_nn_conv2d_add_nn_relu_kernel0_param_1];
	cvta.to.global.u64 	%rd14, %rd12;
	cvta.to.global.u64 	%rd15, %rd13;
	mov.u32 	%r38, %ctaid.y;
	mov.u32 	%r1, %tid.x;
	shl.b32 	%r39, %r1, 2;
	mov.u32 	%r2, %tid.z;
	mul.lo.s32 	%r3, %r38, 28;
	mad.lo.s32 	%r40, %r2, 56, %r39;
	mul.lo.s32 	%r41, %r1, 75;
	shl.b32 	%r42, %r2, 7;
	mov.u32 	%r43, _ZZ35fused_nn_conv2d_add_nn_relu_kernel0E18placeholder_shared;
	add.s32 	%r4, %r43, %r42;
	cvt.u16.u32 	%rs5, %r39;
	mul.hi.u16 	%rs6, %rs5, 2341;
	mul.lo.s16 	%rs7, %rs6, 28;
	sub.s16 	%rs8, %rs5, %rs7;
	setp.gt.u16 	%p5, %rs8, 13;
	selp.u32 	%r44, 1, 0, %p5;
	mul.hi.u16 	%rs9, %rs5, 4682;
	mul.lo.s16 	%rs10, %rs9, 14;
	sub.s16 	%rs1, %rs5, %rs10;
	mad.lo.s16 	%rs11, %rs6, 196, %rs8;
	cvt.u32.u16 	%r45, %rs11;
	shl.b32 	%r46, %r40, 2;
	mov.u32 	%r47, _ZZ35fused_nn_conv2d_add_nn_relu_kernel0E15pad_temp_shared;
	add.s32 	%r5, %r47, %r46;
	or.b16  	%rs12, %rs5, 1;
	mul.hi.u16 	%rs13, %rs12, 2341;
	mul.lo.s16 	%rs14, %rs13, 28;
	sub.s16 	%rs15, %rs12, %rs14;
	setp.gt.u16 	%p6, %rs15, 13;
	selp.u32 	%r48, 1, 0, %p6;
	mul.hi.u16 	%rs16, %rs12, 4682;
	mul.lo.s16 	%rs17, %rs16, 14;
	sub.s16 	%rs2, %rs12, %rs17;
	or.b16  	%rs18, %rs5, 2;
	mul.hi.u16 	%rs19, %rs18, 2341;
	mul.lo.s16 	%rs20, %rs19, 28;
	sub.s16 	%rs21, %rs18, %rs20;
	setp.gt.u16 	%p7, %rs21, 13;
	selp.u32 	%r49, 1, 0, %p7;
	mul.hi.u16 	%rs22, %rs18, 4682;
	mul.lo.s16 	%rs23, %rs22, 14;
	sub.s16 	%rs3, %rs18, %rs23;
	or.b16  	%rs24, %rs5, 3;
	mul.hi.u16 	%rs25, %rs24, 2341;
	mul.lo.s16 	%rs26, %rs25, 28;
	sub.s16 	%rs27, %rs24, %rs26;
	setp.gt.u16 	%p8, %rs27, 13;
	selp.u32 	%r50, 1, 0, %p8;
	mul.hi.u16 	%rs28, %rs24, 4682;
	mul.lo.s16 	%rs29, %rs28, 14;
	sub.s16 	%rs4, %rs24, %rs29;
	mad.lo.s32 	%r6, %r1, 12, %r4;
	shl.b32 	%r51, %r38, 1;
	or.b32  	%r114, %r51, %r50;
	or.b32  	%r113, %r51, %r49;
	or.b32  	%r112, %r51, %r48;
	or.b32  	%r111, %r51, %r44;
	mad.lo.s32 	%r52, %r2, 800, %r41;
	mul.wide.u32 	%rd16, %r52, 4;
	add.s64 	%rd17, %rd16, %rd15;
	add.s64 	%rd33, %rd17, 108;
	add.s64 	%rd2, %rd14, 8;
	mad.lo.s32 	%r53, %r2, 392, %r3;
	add.s32 	%r54, %r53, %r45;
	add.s32 	%r109, %r54, -30;
	mad.lo.s16 	%rs30, %rs25, 168, %rs5;
	cvt.u32.u16 	%r55, %rs30;
	add.s32 	%r56, %r53, %r55;
	add.s32 	%r108, %r56, -27;
	mad.lo.s16 	%rs31, %rs13, 168, %rs5;
	cvt.u32.u16 	%r57, %rs31;
	add.s32 	%r58, %r53, %r57;
	add.s32 	%r107, %r58, -29;
	mad.lo.s16 	%rs32, %rs19, 168, %rs5;
	cvt.u32.u16 	%r59, %rs32;
	add.s32 	%r60, %r53, %r59;
	add.s32 	%r106, %r60, -28;
	mov.f32 	%f665, 0f00000000;
	mov.b32 	%r110, -2;
	mov.f32 	%f666, %f665;
	mov.f32 	%f667, %f665;
	mov.f32 	%f668, %f665;
	mov.f32 	%f669, %f665;
	mov.f32 	%f670, %f665;
	mov.f32 	%f671, %f665;
	mov.f32 	%f672, %f665;
$L__BB1_1:
	setp.eq.s16 	%p9, %rs1, 0;
	mul.wide.s32 	%rd18, %r109, 4;
	add.s64 	%rd4, %rd2, %rd18;
	bar.sync 	0;
	add.s32 	%r24, %r111, -2;
	setp.gt.u32 	%p10, %r24, 13;
	mov.f32 	%f673, 0f00000000;
	or.pred  	%p11, %p10, %p9;
	@%p11 bra 	$L__BB1_3;
	ld.global.nc.f32 	%f673, [%rd4+-8];
$L__BB1_3:
	mul.wide.s32 	%rd19, %r107, 4;
	add.s64 	%rd5, %rd2, %rd19;
	setp.eq.s16 	%p12, %rs2, 1;
	st.shared.f32 	[%r5], %f673;
	add.s32 	%r25, %r112, -2;
	setp.gt.u32 	%p13, %r25, 13;
	mov.f32 	%f674, 0f00000000;
	or.pred  	%p14, %p13, %p12;
	@%p14 bra 	$L__BB1_5;
	ld.global.nc.f32 	%f674, [%rd5+-8];
$L__BB1_5:
	mul.wide.s32 	%rd20, %r106, 4;
	add.s64 	%rd6, %rd2, %rd20;
	setp.ne.s16 	%p15, %rs3, 0;
	st.shared.f32 	[%r5+4], %f674;
	add.s32 	%r26, %r113, -2;
	setp.lt.u32 	%p16, %r26, 14;
	and.pred  	%p1, %p16, %p15;
	mov.f32 	%f675, 0f00000000;
	not.pred 	%p17, %p1;
	@%p17 bra 	$L__BB1_7;
	ld.global.nc.f32 	%f675, [%rd6+-8];
$L__BB1_7:
	mul.wide.s32 	%rd21, %r108, 4;
	add.s64 	%rd7, %rd2, %rd21;
	setp.eq.s16 	%p18, %rs4, 1;
	st.shared.f32 	[%r5+8], %f675;
	add.s32 	%r27, %r114, -2;
	setp.gt.u32 	%p19, %r27, 13;
	mov.f32 	%f676, 0f00000000;
	or.pred  	%p20, %p19, %p18;
	@%p20 bra 	$L__BB1_9;
	ld.global.nc.f32 	%f676, [%rd7+-8];
$L__BB1_9:
	setp.gt.u32 	%p21, %r1, 10;
	shl.b32 	%r62, %r2, 5;
	mul.lo.s32 	%r63, %r1, 3;
	add.s32 	%r64, %r62, %r63;
	setp.gt.u32 	%p22, %r64, 127;
	shr.u32 	%r66, %r63, 3;
	shl.b32 	%r67, %r2, 2;
	add.s32 	%r68, %r67, %r66;
	setp.gt.u32 	%p23, %r68, 15;
	st.shared.f32 	[%r5+12], %f676;
	or.pred  	%p24, %p23, %p22;
	or.pred  	%p2, %p24, %p21;
	@%p2 bra 	$L__BB1_11;
	ld.global.nc.f32 	%f94, [%rd33+-108];
	st.shared.f32 	[%r6], %f94;
$L__BB1_11:
	shl.b32 	%r69, %r2, 5;
	mul.lo.s32 	%r71, %r1, 3;
	add.s32 	%r72, %r69, %r71;
	setp.gt.u32 	%p25, %r72, 126;
	add.s32 	%r74, %r71, 1;
	shr.u32 	%r75, %r74, 3;
	shl.b32 	%r76, %r2, 2;
	add.s32 	%r77, %r76, %r75;
	setp.gt.u32 	%p26, %r77, 15;
	or.pred  	%p28, %p26, %p25;
	or.pred  	%p3, %p28, %p21;
	@%p3 bra 	$L__BB1_13;
	ld.global.nc.f32 	%f95, [%rd33+-8];
	st.shared.f32 	[%r6+4], %f95;
$L__BB1_13:
	setp.gt.u32 	%p29, %r1, 9;
	shl.b32 	%r79, %r2, 5;
	mul.lo.s32 	%r80, %r1, 3;
	add.s32 	%r81, %r79, %r80;
	setp.gt.u32 	%p30, %r81, 125;
	add.s32 	%r83, %r80, 2;
	shr.u32 	%r84, %r83, 3;
	shl.b32 	%r85, %r2, 2;
	add.s32 	%r86, %r85, %r84;
	setp.gt.u32 	%p31, %r86, 15;
	or.pred  	%p32, %p31, %p30;
	or.pred  	%p4, %p32, %p29;
	@%p4 bra 	$L__BB1_15;
	ld.global.nc.f32 	%f96, [%rd33+92];
	st.shared.f32 	[%r6+8], %f96;
$L__BB1_15:
	bar.sync 	0;
	ld.shared.f32 	%f98, [%r4];
	shl.b32 	%r87, %r1, 2;
	mov.u32 	%r88, _ZZ35fused_nn_conv2d_add_nn_relu_kernel0E15pad_temp_shared;
	add.s32 	%r89, %r88, %r87;
	ld.shared.f32 	%f99, [%r89];
	fma.rn.f32 	%f100, %f99, %f98, %f672;
	ld.shared.f32 	%f101, [%r89+56];
	fma.rn.f32 	%f102, %f101, %f98, %f671;
	ld.shared.f32 	%f103, [%r4+32];
	fma.rn.f32 	%f104, %f99, %f103, %f670;
	fma.rn.f32 	%f105, %f101, %f103, %f669;
	ld.shared.f32 	%f106, [%r4+64];
	fma.rn.f32 	%f107, %f99, %f106, %f668;
	fma.rn.f32 	%f108, %f101, %f106, %f667;
	ld.shared.f32 	%f109, [%r4+96];
	fma.rn.f32 	%f110, %f99, %f109, %f666;
	fma.rn.f32 	%f111, %f101, %f109, %f665;
	ld.shared.f32 	%f112, [%r4+4];
	ld.shared.f32 	%f113, [%r89+112];
	fma.rn.f32 	%f114, %f113, %f112, %f100;
	ld.shared.f32 	%f115, [%r89+168];
	fma.rn.f32 	%f116, %f115, %f112, %f102;
	ld.shared.f32 	%f117, [%r4+36];
	fma.rn.f32 	%f118, %f113, %f117, %f104;
	fma.rn.f32 	%f119, %f115, %f117, %f105;
	ld.shared.f32 	%f120, [%r4+68];
	fma.rn.f32 	%f121, %f113, %f120, %f107;
	fma.rn.f32 	%f122, %f115, %f120, %f108;
	ld.shared.f32 	%f123, [%r4+100];
	fma.rn.f32 	%f124, %f113, %f123, %f110;
	fma.rn.f32 	%f125, %f115, %f123, %f111;
	ld.shared.f32 	%f126, [%r4+8];
	ld.shared.f32 	%f127, [%r89+224];
	fma.rn.f32 	%f128, %f127, %f126, %f114;
	ld.shared.f32 	%f129, [%r89+280];
	fma.rn.f32 	%f130, %f129, %f126, %f116;
	ld.shared.f32 	%f131, [%r4+40];
	fma.rn.f32 	%f132, %f127, %f131, %f118;
	fma.rn.f32 	%f133, %f129, %f131, %f119;
	ld.shared.f32 	%f134, [%r4+72];
	fma.rn.f32 	%f135, %f127, %f134, %f121;
	fma.rn.f32 	%f136, %f129, %f134, %f122;
	ld.shared.f32 	%f137, [%r4+104];
	fma.rn.f32 	%f138, %f127, %f137, %f124;
	fma.rn.f32 	%f139, %f129, %f137, %f125;
	ld.shared.f32 	%f140, [%r4+12];
	ld.shared.f32 	%f141, [%r89+336];
	fma.rn.f32 	%f142, %f141, %f140, %f128;
	ld.shared.f32 	%f143, [%r89+392];
	fma.rn.f32 	%f144, %f143, %f140, %f130;
	ld.shared.f32 	%f145, [%r4+44];
	fma.rn.f32 	%f146, %f141, %f145, %f132;
	fma.rn.f32 	%f147, %f143, %f145, %f133;
	ld.shared.f32 	%f148, [%r4+76];
	fma.rn.f32 	%f149, %f141, %f148, %f135;
	fma.rn.f32 	%f150, %f143, %f148, %f136;
	ld.shared.f32 	%f151, [%r4+108];
	fma.rn.f32 	%f152, %f141, %f151, %f138;
	fma.rn.f32 	%f153, %f143, %f151, %f139;
	ld.shared.f32 	%f154, [%r4+16];
	ld.shared.f32 	%f155, [%r89+448];
	fma.rn.f32 	%f156, %f155, %f154, %f142;
	ld.shared.f32 	%f157, [%r89+504];
	fma.rn.f32 	%f158, %f157, %f154, %f144;
	ld.shared.f32 	%f159, [%r4+48];
	fma.rn.f32 	%f160, %f155, %f159, %f146;
	fma.rn.f32 	%f161, %f157, %f159, %f147;
	ld.shared.f32 	%f162, [%r4+80];
	fma.rn.f32 	%f163, %f155, %f162, %f149;
	fma.rn.f32 	%f164, %f157, %f162, %f150;
	ld.shared.f32 	%f165, [%r4+112];
	fma.rn.f32 	%f166, %f155, %f165, %f152;
	fma.rn.f32 	%f167, %f157, %f165, %f153;
	ld.shared.f32 	%f168, [%r4+20];
	ld.shared.f32 	%f169, [%r89+560];
	fma.rn.f32 	%f170, %f169, %f168, %f156;
	ld.shared.f32 	%f171, [%r89+616];
	fma.rn.f32 	%f172, %f171, %f168, %f158;
	ld.shared.f32 	%f173, [%r4+52];
	fma.rn.f32 	%f174, %f169, %f173, %f160;
	fma.rn.f32 	%f175, %f171, %f173, %f161;
	ld.shared.f32 	%f176, [%r4+84];
	fma.rn.f32 	%f177, %f169, %f176, %f163;
	fma.rn.f32 	%f178, %f171, %f176, %f164;
	ld.shared.f32 	%f179, [%r4+116];
	fma.rn.f32 	%f180, %f169, %f179, %f166;
	fma.rn.f32 	%f181, %f171, %f179, %f167;
	ld.shared.f32 	%f182, [%r4+24];
	ld.shared.f32 	%f183, [%r89+672];
	fma.rn.f32 	%f184, %f183, %f182, %f170;
	ld.shared.f32 	%f185, [%r89+728];
	fma.rn.f32 	%f186, %f185, %f182, %f172;
	ld.shared.f32 	%f187, [%r4+56];
	fma.rn.f32 	%f188, %f183, %f187, %f174;
	fma.rn.f32 	%f189, %f185, %f187, %f175;
	ld.shared.f32 	%f190, [%r4+88];
	fma.rn.f32 	%f191, %f183, %f190, %f177;
	fma.rn.f32 	%f192, %f185, %f190, %f178;
	ld.shared.f32 	%f193, [%r4+120];
	fma.rn.f32 	%f194, %f183, %f193, %f180;
	fma.rn.f32 	%f195, %f185, %f193, %f181;
	ld.shared.f32 	%f196, [%r4+28];
	ld.shared.f32 	%f197, [%r89+784];
	fma.rn.f32 	%f17, %f197, %f196, %f184;
	ld.shared.f32 	%f198, [%r89+840];
	fma.rn.f32 	%f18, %f198, %f196, %f186;
	ld.shared.f32 	%f199, [%r4+60];
	fma.rn.f32 	%f19, %f197, %f199, %f188;
	fma.rn.f32 	%f20, %f198, %f199, %f189;
	ld.shared.f32 	%f200, [%r4+92];
	fma.rn.f32 	%f21, %f197, %f200, %f191;
	fma.rn.f32 	%f22, %f198, %f200, %f192;
	ld.shared.f32 	%f201, [%r4+124];
	fma.rn.f32 	%f23, %f197, %f201, %f194;
	fma.rn.f32 	%f24, %f198, %f201, %f195;
	bar.sync 	0;
	setp.gt.u32 	%p33, %r24, 13;
	setp.eq.s16 	%p34, %rs1, 0;
	mov.f32 	%f677, 0f00000000;
	or.pred  	%p35, %p33, %p34;
	@%p35 bra 	$L__BB1_17;
	ld.global.nc.f32 	%f677, [%rd4+-4];
$L__BB1_17:
	setp.gt.u32 	%p36, %r25, 13;
	st.shared.f32 	[%r5], %f677;
	mov.f32 	%f678, 0f00000000;
	@%p36 bra 	$L__BB1_19;
	ld.global.nc.f32 	%f678, [%rd5+-4];
$L__BB1_19:
	st.shared.f32 	[%r5+4], %f678;
	mov.f32 	%f679, 0f00000000;
	@%p17 bra 	$L__BB1_21;
	ld.global.nc.f32 	%f679, [%rd6+-4];
$L__BB1_21:
	setp.gt.u32 	%p38, %r27, 13;
	st.shared.f32 	[%r5+8], %f679;
	mov.f32 	%f680, 0f00000000;
	@%p38 bra 	$L__BB1_23;
	ld.global.nc.f32 	%f680, [%rd7+-4];
$L__BB1_23:
	st.shared.f32 	[%r5+12], %f680;
	@%p2 bra 	$L__BB1_25;
	ld.global.nc.f32 	%f205, [%rd33+-104];
	st.shared.f32 	[%r6], %f205;
$L__BB1_25:
	@%p3 bra 	$L__BB1_27;
	ld.global.nc.f32 	%f206, [%rd33+-4];
	st.shared.f32 	[%r6+4], %f206;
$L__BB1_27:
	@%p4 bra 	$L__BB1_29;
	ld.global.nc.f32 	%f207, [%rd33+96];
	st.shared.f32 	[%r6+8], %f207;
$L__BB1_29:
	bar.sync 	0;
	ld.shared.f32 	%f209, [%r4];
	shl.b32 	%r90, %r1, 2;
	mov.u32 	%r91, _ZZ35fused_nn_conv2d_add_nn_relu_kernel0E15pad_temp_shared;
	add.s32 	%r92, %r91, %r90;
	ld.shared.f32 	%f210, [%r92];
	fma.rn.f32 	%f211, %f210, %f209, %f17;
	ld.shared.f32 	%f212, [%r92+56];
	fma.rn.f32 	%f213, %f212, %f209, %f18;
	ld.shared.f32 	%f214, [%r4+32];
	fma.rn.f32 	%f215, %f210, %f214, %f19;
	fma.rn.f32 	%f216, %f212, %f214, %f20;
	ld.shared.f32 	%f217, [%r4+64];
	fma.rn.f32 	%f218, %f210, %f217, %f21;
	fma.rn.f32 	%f219, %f212, %f217, %f22;
	ld.shared.f32 	%f220, [%r4+96];
	fma.rn.f32 	%f221, %f210, %f220, %f23;
	fma.rn.f32 	%f222, %f212, %f220, %f24;
	ld.shared.f32 	%f223, [%r4+4];
	ld.shared.f32 	%f224, [%r92+112];
	fma.rn.f32 	%f225, %f224, %f223, %f211;
	ld.shared.f32 	%f226, [%r92+168];
	fma.rn.f32 	%f227, %f226, %f223, %f213;
	ld.shared.f32 	%f228, [%r4+36];
	fma.rn.f32 	%f229, %f224, %f228, %f215;
	fma.rn.f32 	%f230, %f226, %f228, %f216;
	ld.shared.f32 	%f231, [%r4+68];
	fma.rn.f32 	%f232, %f224, %f231, %f218;
	fma.rn.f32 	%f233, %f226, %f231, %f219;
	ld.shared.f32 	%f234, [%r4+100];
	fma.rn.f32 	%f235, %f224, %f234, %f221;
	fma.rn.f32 	%f236, %f226, %f234, %f222;
	ld.shared.f32 	%f237, [%r4+8];
	ld.shared.f32 	%f238, [%r92+224];
	fma.rn.f32 	%f239, %f238, %f237, %f225;
	ld.shared.f32 	%f240, [%r92+280];
	fma.rn.f32 	%f241, %f240, %f237, %f227;
	ld.shared.f32 	%f242, [%r4+40];
	fma.rn.f32 	%f243, %f238, %f242, %f229;
	fma.rn.f32 	%f244, %f240, %f242, %f230;
	ld.shared.f32 	%f245, [%r4+72];
	fma.rn.f32 	%f246, %f238, %f245, %f232;
	fma.rn.f32 	%f247, %f240, %f245, %f233;
	ld.shared.f32 	%f248, [%r4+104];
	fma.rn.f32 	%f249, %f238, %f248, %f235;
	fma.rn.f32 	%f250, %f240, %f248, %f236;
	ld.shared.f32 	%f251, [%r4+12];
	ld.shared.f32 	%f252, [%r92+336];
	fma.rn.f32 	%f253, %f252, %f251, %f239;
	ld.shared.f32 	%f254, [%r92+392];
	fma.rn.f32 	%f255, %f254, %f251, %f241;
	ld.shared.f32 	%f256, [%r4+44];
	fma.rn.f32 	%f257, %f252, %f256, %f243;
	fma.rn.f32 	%f258, %f254, %f256, %f244;
	ld.shared.f32 	%f259, [%r4+76];
	fma.rn.f32 	%f260, %f252, %f259, %f246;
	fma.rn.f32 	%f261, %f254, %f259, %f247;
	ld.shared.f32 	%f262, [%r4+108];
	fma.rn.f32 	%f263, %f252, %f262, %f249;
	fma.rn.f32 	%f264, %f254, %f262, %f250;
	ld.shared.f32 	%f265, [%r4+16];
	ld.shared.f32 	%f266, [%r92+448];
	fma.rn.f32 	%f267, %f266, %f265, %f253;
	ld.shared.f32 	%f268, [%r92+504];
	fma.rn.f32 	%f269, %f268, %f265, %f255;
	ld.shared.f32 	%f270, [%r4+48];
	fma.rn.f32 	%f271, %f266, %f270, %f257;
	fma.rn.f32 	%f272, %f268, %f270, %f258;
	ld.shared.f32 	%f273, [%r4+80];
	fma.rn.f32 	%f274, %f266, %f273, %f260;
	fma.rn.f32 	%f275, %f268, %f273, %f261;
	ld.shared.f32 	%f276, [%r4+112];
	fma.rn.f32 	%f277, %f266, %f276, %f263;
	fma.rn.f32 	%f278, %f268, %f276, %f264;
	ld.shared.f32 	%f279, [%r4+20];
	ld.shared.f32 	%f280, [%r92+560];
	fma.rn.f32 	%f281, %f280, %f279, %f267;
	ld.shared.f32 	%f282, [%r92+616];
	fma.rn.f32 	%f283, %f282, %f279, %f269;
	ld.shared.f32 	%f284, [%r4+52];
	fma.rn.f32 	%f285, %f280, %f284, %f271;
	fma.rn.f32 	%f286, %f282, %f284, %f272;
	ld.shared.f32 	%f287, [%r4+84];
	fma.rn.f32 	%f288, %f280, %f287, %f274;
	fma.rn.f32 	%f289, %f282, %f287, %f275;
	ld.shared.f32 	%f290, [%r4+116];
	fma.rn.f32 	%f291, %f280, %f290, %f277;
	fma.rn.f32 	%f292, %f282, %f290, %f278;
	ld.shared.f32 	%f293, [%r4+24];
	ld.shared.f32 	%f294, [%r92+672];
	fma.rn.f32 	%f295, %f294, %f293, %f281;
	ld.shared.f32 	%f296, [%r92+728];
	fma.rn.f32 	%f297, %f296, %f293, %f283;
	ld.shared.f32 	%f298, [%r4+56];
	fma.rn.f32 	%f299, %f294, %f298, %f285;
	fma.rn.f32 	%f300, %f296, %f298, %f286;
	ld.shared.f32 	%f301, [%r4+88];
	fma.rn.f32 	%f302, %f294, %f301, %f288;
	fma.rn.f32 	%f303, %f296, %f301, %f289;
	ld.shared.f32 	%f304, [%r4+120];
	fma.rn.f32 	%f305, %f294, %f304, %f291;
	fma.rn.f32 	%f306, %f296, %f304, %f292;
	ld.shared.f32 	%f307, [%r4+28];
	ld.shared.f32 	%f308, [%r92+784];
	fma.rn.f32 	%f33, %f308, %f307, %f295;
	ld.shared.f32 	%f309, [%r92+840];
	fma.rn.f32 	%f34, %f309, %f307, %f297;
	ld.shared.f32 	%f310, [%r4+60];
	fma.rn.f32 	%f35, %f308, %f310, %f299;
	fma.rn.f32 	%f36, %f309, %f310, %f300;
	ld.shared.f32 	%f311, [%r4+92];
	fma.rn.f32 	%f37, %f308, %f311, %f302;
	fma.rn.f32 	%f38, %f309, %f311, %f303;
	ld.shared.f32 	%f312, [%r4+124];
	fma.rn.f32 	%f39, %f308, %f312, %f305;
	fma.rn.f32 	%f40, %f309, %f312, %f306;
	bar.sync 	0;
	mov.f32 	%f681, 0f00000000;
	@%p33 bra 	$L__BB1_31;
	ld.global.nc.f32 	%f681, [%rd4];
$L__BB1_31:
	st.shared.f32 	[%r5], %f681;
	mov.f32 	%f682, 0f00000000;
	@%p36 bra 	$L__BB1_33;
	ld.global.nc.f32 	%f682, [%rd5];
$L__BB1_33:
	setp.gt.u32 	%p41, %r26, 13;
	st.shared.f32 	[%r5+4], %f682;
	mov.f32 	%f683, 0f00000000;
	@%p41 bra 	$L__BB1_35;
	ld.global.nc.f32 	%f683, [%rd6];
$L__BB1_35:
	st.shared.f32 	[%r5+8], %f683;
	mov.f32 	%f684, 0f00000000;
	@%p38 bra 	$L__BB1_37;
	ld.global.nc.f32 	%f684, [%rd7];
$L__BB1_37:
	st.shared.f32 	[%r5+12], %f684;
	@%p2 bra 	$L__BB1_39;
	ld.global.nc.f32 	%f316, [%rd33+-100];
	st.shared.f32 	[%r6], %f316;
$L__BB1_39:
	@%p3 bra 	$L__BB1_41;
	ld.global.nc.f32 	%f317, [%rd33];
	st.shared.f32 	[%r6+4], %f317;
$L__BB1_41:
	@%p4 bra 	$L__BB1_43;
	ld.global.nc.f32 	%f318, [%rd33+100];
	st.shared.f32 	[%r6+8], %f318;
$L__BB1_43:
	setp.gt.u32 	%p43, %r24, 13;
	setp.gt.u16 	%p44, %rs1, 12;
	bar.sync 	0;
	ld.shared.f32 	%f320, [%r4];
	shl.b32 	%r93, %r1, 2;
	mov.u32 	%r94, _ZZ35fused_nn_conv2d_add_nn_relu_kernel0E15pad_temp_shared;
	add.s32 	%r95, %r94, %r93;
	ld.shared.f32 	%f321, [%r95];
	fma.rn.f32 	%f322, %f321, %f320, %f33;
	ld.shared.f32 	%f323, [%r95+56];
	fma.rn.f32 	%f324, %f323, %f320, %f34;
	ld.shared.f32 	%f325, [%r4+32];
	fma.rn.f32 	%f326, %f321, %f325, %f35;
	fma.rn.f32 	%f327, %f323, %f325, %f36;
	ld.shared.f32 	%f328, [%r4+64];
	fma.rn.f32 	%f329, %f321, %f328, %f37;
	fma.rn.f32 	%f330, %f323, %f328, %f38;
	ld.shared.f32 	%f331, [%r4+96];
	fma.rn.f32 	%f332, %f321, %f331, %f39;
	fma.rn.f32 	%f333, %f323, %f331, %f40;
	ld.shared.f32 	%f334, [%r4+4];
	ld.shared.f32 	%f335, [%r95+112];
	fma.rn.f32 	%f336, %f335, %f334, %f322;
	ld.shared.f32 	%f337, [%r95+168];
	fma.rn.f32 	%f338, %f337, %f334, %f324;
	ld.shared.f32 	%f339, [%r4+36];
	fma.rn.f32 	%f340, %f335, %f339, %f326;
	fma.rn.f32 	%f341, %f337, %f339, %f327;
	ld.shared.f32 	%f342, [%r4+68];
	fma.rn.f32 	%f343, %f335, %f342, %f329;
	fma.rn.f32 	%f344, %f337, %f342, %f330;
	ld.shared.f32 	%f345, [%r4+100];
	fma.rn.f32 	%f346, %f335, %f345, %f332;
	fma.rn.f32 	%f347, %f337, %f345, %f333;
	ld.shared.f32 	%f348, [%r4+8];
	ld.shared.f32 	%f349, [%r95+224];
	fma.rn.f32 	%f350, %f349, %f348, %f336;
	ld.shared.f32 	%f351, [%r95+280];
	fma.rn.f32 	%f352, %f351, %f348, %f338;
	ld.shared.f32 	%f353, [%r4+40];
	fma.rn.f32 	%f354, %f349, %f353, %f340;
	fma.rn.f32 	%f355, %f351, %f353, %f341;
	ld.shared.f32 	%f356, [%r4+72];
	fma.rn.f32 	%f357, %f349, %f356, %f343;
	fma.rn.f32 	%f358, %f351, %f356, %f344;
	ld.shared.f32 	%f359, [%r4+104];
	fma.rn.f32 	%f360, %f349, %f359, %f346;
	fma.rn.f32 	%f361, %f351, %f359, %f347;
	ld.shared.f32 	%f362, [%r4+12];
	ld.shared.f32 	%f363, [%r95+336];
	fma.rn.f32 	%f364, %f363, %f362, %f350;
	ld.shared.f32 	%f365, [%r95+392];
	fma.rn.f32 	%f366, %f365, %f362, %f352;
	ld.shared.f32 	%f367, [%r4+44];
	fma.rn.f32 	%f368, %f363, %f367, %f354;
	fma.rn.f32 	%f369, %f365, %f367, %f355;
	ld.shared.f32 	%f370, [%r4+76];
	fma.rn.f32 	%f371, %f363, %f370, %f357;
	fma.rn.f32 	%f372, %f365, %f370, %f358;
	ld.shared.f32 	%f373, [%r4+108];
	fma.rn.f32 	%f374, %f363, %f373, %f360;
	fma.rn.f32 	%f375, %f365, %f373, %f361;
	ld.shared.f32 	%f376, [%r4+16];
	ld.shared.f32 	%f377, [%r95+448];
	fma.rn.f32 	%f378, %f377, %f376, %f364;
	ld.shared.f32 	%f379, [%r95+504];
	fma.rn.f32 	%f380, %f379, %f376, %f366;
	ld.shared.f32 	%f381, [%r4+48];
	fma.rn.f32 	%f382, %f377, %f381, %f368;
	fma.rn.f32 	%f383, %f379, %f381, %f369;
	ld.shared.f32 	%f384, [%r4+80];
	fma.rn.f32 	%f385, %f377, %f384, %f371;
	fma.rn.f32 	%f386, %f379, %f384, %f372;
	ld.shared.f32 	%f387, [%r4+112];
	fma.rn.f32 	%f388, %f377, %f387, %f374;
	fma.rn.f32 	%f389, %f379, %f387, %f375;
	ld.shared.f32 	%f390, [%r4+20];
	ld.shared.f32 	%f391, [%r95+560];
	fma.rn.f32 	%f392, %f391, %f390, %f378;
	ld.shared.f32 	%f393, [%r95+616];
	fma.rn.f32 	%f394, %f393, %f390, %f380;
	ld.shared.f32 	%f395, [%r4+52];
	fma.rn.f32 	%f396, %f391, %f395, %f382;
	fma.rn.f32 	%f397, %f393, %f395, %f383;
	ld.shared.f32 	%f398, [%r4+84];
	fma.rn.f32 	%f399, %f391, %f398, %f385;
	fma.rn.f32 	%f400, %f393, %f398, %f386;
	ld.shared.f32 	%f401, [%r4+116];
	fma.rn.f32 	%f402, %f391, %f401, %f388;
	fma.rn.f32 	%f403, %f393, %f401, %f389;
	ld.shared.f32 	%f404, [%r4+24];
	ld.shared.f32 	%f405, [%r95+672];
	fma.rn.f32 	%f406, %f405, %f404, %f392;
	ld.shared.f32 	%f407, [%r95+728];
	fma.rn.f32 	%f408, %f407, %f404, %f394;
	ld.shared.f32 	%f409, [%r4+56];
	fma.rn.f32 	%f410, %f405, %f409, %f396;
	fma.rn.f32 	%f411, %f407, %f409, %f397;
	ld.shared.f32 	%f412, [%r4+88];
	fma.rn.f32 	%f413, %f405, %f412, %f399;
	fma.rn.f32 	%f414, %f407, %f412, %f400;
	ld.shared.f32 	%f415, [%r4+120];
	fma.rn.f32 	%f416, %f405, %f415, %f402;
	fma.rn.f32 	%f417, %f407, %f415, %f403;
	ld.shared.f32 	%f418, [%r4+28];
	ld.shared.f32 	%f419, [%r95+784];
	fma.rn.f32 	%f49, %f419, %f418, %f406;
	ld.shared.f32 	%f420, [%r95+840];
	fma.rn.f32 	%f50, %f420, %f418, %f408;
	ld.shared.f32 	%f421, [%r4+60];
	fma.rn.f32 	%f51, %f419, %f421, %f410;
	fma.rn.f32 	%f52, %f420, %f421, %f411;
	ld.shared.f32 	%f422, [%r4+92];
	fma.rn.f32 	%f53, %f419, %f422, %f413;
	fma.rn.f32 	%f54, %f420, %f422, %f414;
	ld.shared.f32 	%f423, [%r4+124];
	fma.rn.f32 	%f55, %f419, %f423, %f416;
	fma.rn.f32 	%f56, %f420, %f423, %f417;
	bar.sync 	0;
	mov.f32 	%f685, 0f00000000;
	or.pred  	%p45, %p43, %p44;
	@%p45 bra 	$L__BB1_45;
	ld.global.nc.f32 	%f685, [%rd4+4];
$L__BB1_45:
	setp.gt.u32 	%p46, %r25, 13;
	setp.gt.u16 	%p47, %rs2, 12;
	st.shared.f32 	[%r5], %f685;
	mov.f32 	%f686, 0f00000000;
	or.pred  	%p48, %p46, %p47;
	@%p48 bra 	$L__BB1_47;
	ld.global.nc.f32 	%f686, [%rd5+4];
$L__BB1_47:
	setp.gt.u16 	%p50, %rs3, 12;
	st.shared.f32 	[%r5+4], %f686;
	mov.f32 	%f687, 0f00000000;
	or.pred  	%p51, %p41, %p50;
	@%p51 bra 	$L__BB1_49;
	ld.global.nc.f32 	%f687, [%rd6+4];
$L__BB1_49:
	setp.gt.u32 	%p52, %r27, 13;
	setp.gt.u16 	%p53, %rs4, 12;
	st.shared.f32 	[%r5+8], %f687;
	mov.f32 	%f688, 0f00000000;
	or.pred  	%p54, %p52, %p53;
	@%p54 bra 	$L__BB1_51;
	ld.global.nc.f32 	%f688, [%rd7+4];
$L__BB1_51:
	st.shared.f32 	[%r5+12], %f688;
	@%p2 bra 	$L__BB1_53;
	ld.global.nc.f32 	%f427, [%rd33+-96];
	st.shared.f32 	[%r6], %f427;
$L__BB1_53:
	@%p3 bra 	$L__BB1_55;
	ld.global.nc.f32 	%f428, [%rd33+4];
	st.shared.f32 	[%r6+4], %f428;
$L__BB1_55:
	@%p4 bra 	$L__BB1_57;
	ld.global.nc.f32 	%f429, [%rd33+104];
	st.shared.f32 	[%r6+8], %f429;
$L__BB1_57:
	setp.gt.u32 	%p55, %r24, 13;
	setp.gt.u16 	%p56, %rs1, 11;
	bar.sync 	0;
	ld.shared.f32 	%f431, [%r4];
	shl.b32 	%r96, %r1, 2;
	mov.u32 	%r97, _ZZ35fused_nn_conv2d_add_nn_relu_kernel0E15pad_temp_shared;
	add.s32 	%r98, %r97, %r96;
	ld.shared.f32 	%f432, [%r98];
	fma.rn.f32 	%f433, %f432, %f431, %f49;
	ld.shared.f32 	%f434, [%r98+56];
	fma.rn.f32 	%f435, %f434, %f431, %f50;
	ld.shared.f32 	%f436, [%r4+32];
	fma.rn.f32 	%f437, %f432, %f436, %f51;
	fma.rn.f32 	%f438, %f434, %f436, %f52;
	ld.shared.f32 	%f439, [%r4+64];
	fma.rn.f32 	%f440, %f432, %f439, %f53;
	fma.rn.f32 	%f441, %f434, %f439, %f54;
	ld.shared.f32 	%f442, [%r4+96];
	fma.rn.f32 	%f443, %f432, %f442, %f55;
	fma.rn.f32 	%f444, %f434, %f442, %f56;
	ld.shared.f32 	%f445, [%r4+4];
	ld.shared.f32 	%f446, [%r98+112];
	fma.rn.f32 	%f447, %f446, %f445, %f433;
	ld.shared.f32 	%f448, [%r98+168];
	fma.rn.f32 	%f449, %f448, %f445, %f435;
	ld.shared.f32 	%f450, [%r4+36];
	fma.rn.f32 	%f451, %f446, %f450, %f437;
	fma.rn.f32 	%f452, %f448, %f450, %f438;
	ld.shared.f32 	%f453, [%r4+68];
	fma.rn.f32 	%f454, %f446, %f453, %f440;
	fma.rn.f32 	%f455, %f448, %f453, %f441;
	ld.shared.f32 	%f456, [%r4+100];
	fma.rn.f32 	%f457, %f446, %f456, %f443;
	fma.rn.f32 	%f458, %f448, %f456, %f444;
	ld.shared.f32 	%f459, [%r4+8];
	ld.shared.f32 	%f460, [%r98+224];
	fma.rn.f32 	%f461, %f460, %f459, %f447;
	ld.shared.f32 	%f462, [%r98+280];
	fma.rn.f32 	%f463, %f462, %f459, %f449;
	ld.shared.f32 	%f464, [%r4+40];
	fma.rn.f32 	%f465, %f460, %f464, %f451;
	fma.rn.f32 	%f466, %f462, %f464, %f452;
	ld.shared.f32 	%f467, [%r4+72];
	fma.rn.f32 	%f468, %f460, %f467, %f454;
	fma.rn.f32 	%f469, %f462, %f467, %f455;
	ld.shared.f32 	%f470, [%r4+104];
	fma.rn.f32 	%f471, %f460, %f470, %f457;
	fma.rn.f32 	%f472, %f462, %f470, %f458;
	ld.shared.f32 	%f473, [%r4+12];
	ld.shared.f32 	%f474, [%r98+336];
	fma.rn.f32 	%f475, %f474, %f473, %f461;
	ld.shared.f32 	%f476, [%r98+392];
	fma.rn.f32 	%f477, %f476, %f473, %f463;
	ld.shared.f32 	%f478, [%r4+44];
	fma.rn.f32 	%f479, %f474, %f478, %f465;
	fma.rn.f32 	%f480, %f476, %f478, %f466;
	ld.shared.f32 	%f481, [%r4+76];
	fma.rn.f32 	%f482, %f474, %f481, %f468;
	fma.rn.f32 	%f483, %f476, %f481, %f469;
	ld.shared.f32 	%f484, [%r4+108];
	fma.rn.f32 	%f485, %f474, %f484, %f471;
	fma.rn.f32 	%f486, %f476, %f484, %f472;
	ld.shared.f32 	%f487, [%r4+16];
	ld.shared.f32 	%f488, [%r98+448];
	fma.rn.f32 	%f489, %f488, %f487, %f475;
	ld.shared.f32 	%f490, [%r98+504];
	fma.rn.f32 	%f491, %f490, %f487, %f477;
	ld.shared.f32 	%f492, [%r4+48];
	fma.rn.f32 	%f493, %f488, %f492, %f479;
	fma.rn.f32 	%f494, %f490, %f492, %f480;
	ld.shared.f32 	%f495, [%r4+80];
	fma.rn.f32 	%f496, %f488, %f495, %f482;
	fma.rn.f32 	%f497, %f490, %f495, %f483;
	ld.shared.f32 	%f498, [%r4+112];
	fma.rn.f32 	%f499, %f488, %f498, %f485;
	fma.rn.f32 	%f500, %f490, %f498, %f486;
	ld.shared.f32 	%f501, [%r4+20];
	ld.shared.f32 	%f502, [%r98+560];
	fma.rn.f32 	%f503, %f502, %f501, %f489;
	ld.shared.f32 	%f504, [%r98+616];
	fma.rn.f32 	%f505, %f504, %f501, %f491;
	ld.shared.f32 	%f506, [%r4+52];
	fma.rn.f32 	%f507, %f502, %f506, %f493;
	fma.rn.f32 	%f508, %f504, %f506, %f494;
	ld.shared.f32 	%f509, [%r4+84];
	fma.rn.f32 	%f510, %f502, %f509, %f496;
	fma.rn.f32 	%f511, %f504, %f509, %f497;
	ld.shared.f32 	%f512, [%r4+116];
	fma.rn.f32 	%f513, %f502, %f512, %f499;
	fma.rn.f32 	%f514, %f504, %f512, %f500;
	ld.shared.f32 	%f515, [%r4+24];
	ld.shared.f32 	%f516, [%r98+672];
	fma.rn.f32 	%f517, %f516, %f515, %f503;
	ld.shared.f32 	%f518, [%r98+728];
	fma.rn.f32 	%f519, %f518, %f515, %f505;
	ld.shared.f32 	%f520, [%r4+56];
	fma.rn.f32 	%f521, %f516, %f520, %f507;
	fma.rn.f32 	%f522, %f518, %f520, %f508;
	ld.shared.f32 	%f523, [%r4+88];
	fma.rn.f32 	%f524, %f516, %f523, %f510;
	fma.rn.f32 	%f525, %f518, %f523, %f511;
	ld.shared.f32 	%f526, [%r4+120];
	fma.rn.f32 	%f527, %f516, %f526, %f513;
	fma.rn.f32 	%f528, %f518, %f526, %f514;
	ld.shared.f32 	%f529, [%r4+28];
	ld.shared.f32 	%f530, [%r98+784];
	fma.rn.f32 	%f65, %f530, %f529, %f517;
	ld.shared.f32 	%f531, [%r98+840];
	fma.rn.f32 	%f66, %f531, %f529, %f519;
	ld.shared.f32 	%f532, [%r4+60];
	fma.rn.f32 	%f67, %f530, %f532, %f521;
	fma.rn.f32 	%f68, %f531, %f532, %f522;
	ld.shared.f32 	%f533, [%r4+92];
	fma.rn.f32 	%f69, %f530, %f533, %f524;
	fma.rn.f32 	%f70, %f531, %f533, %f525;
	ld.shared.f32 	%f534, [%r4+124];
	fma.rn.f32 	%f71, %f530, %f534, %f527;
	fma.rn.f32 	%f72, %f531, %f534, %f528;
	bar.sync 	0;
	mov.f32 	%f689, 0f00000000;
	or.pred  	%p57, %p55, %p56;
	@%p57 bra 	$L__BB1_59;
	ld.global.nc.f32 	%f689, [%rd4+8];
$L__BB1_59:
	setp.gt.u32 	%p58, %r25, 13;
	setp.gt.u16 	%p59, %rs2, 11;
	st.shared.f32 	[%r5], %f689;
	mov.f32 	%f690, 0f00000000;
	or.pred  	%p60, %p58, %p59;
	@%p60 bra 	$L__BB1_61;
	ld.global.nc.f32 	%f690, [%rd5+8];
$L__BB1_61:
	setp.gt.u32 	%p61, %r26, 13;
	setp.gt.u16 	%p62, %rs3, 11;
	st.shared.f32 	[%r5+4], %f690;
	mov.f32 	%f691, 0f00000000;
	or.pred  	%p63, %p61, %p62;
	@%p63 bra 	$L__BB1_63;
	ld.global.nc.f32 	%f691, [%rd6+8];
$L__BB1_63:
	setp.gt.u16 	%p65, %rs4, 11;
	st.shared.f32 	[%r5+8], %f691;
	mov.f32 	%f692, 0f00000000;
	or.pred  	%p66, %p52, %p65;
	@%p66 bra 	$L__BB1_65;
	ld.global.nc.f32 	%f692, [%rd7+8];
$L__BB1_65:
	st.shared.f32 	[%r5+12], %f692;
	@%p2 bra 	$L__BB1_67;
	ld.global.nc.f32 	%f538, [%rd33+-92];
	st.shared.f32 	[%r6], %f538;
$L__BB1_67:
	@%p3 bra 	$L__BB1_69;
	ld.global.nc.f32 	%f539, [%rd33+8];
	st.shared.f32 	[%r6+4], %f539;
$L__BB1_69:
	@%p4 bra 	$L__BB1_71;
	ld.global.nc.f32 	%f540, [%rd33+108];
	st.shared.f32 	[%r6+8], %f540;
$L__BB1_71:
	bar.sync 	0;
	ld.shared.f32 	%f541, [%r4];
	shl.b32 	%r99, %r1, 2;
	mov.u32 	%r100, _ZZ35fused_nn_conv2d_add_nn_relu_kernel0E15pad_temp_shared;
	add.s32 	%r101, %r100, %r99;
	ld.shared.f32 	%f542, [%r101];
	fma.rn.f32 	%f543, %f542, %f541, %f65;
	ld.shared.f32 	%f544, [%r101+56];
	fma.rn.f32 	%f545, %f544, %f541, %f66;
	ld.shared.f32 	%f546, [%r4+32];
	fma.rn.f32 	%f547, %f542, %f546, %f67;
	fma.rn.f32 	%f548, %f544, %f546, %f68;
	ld.shared.f32 	%f549, [%r4+64];
	fma.rn.f32 	%f550, %f542, %f549, %f69;
	fma.rn.f32 	%f551, %f544, %f549, %f70;
	ld.shared.f32 	%f552, [%r4+96];
	fma.rn.f32 	%f553, %f542, %f552, %f71;
	fma.rn.f32 	%f554, %f544, %f552, %f72;
	ld.shared.f32 	%f555, [%r4+4];
	ld.shared.f32 	%f556, [%r101+112];
	fma.rn.f32 	%f557, %f556, %f555, %f543;
	ld.shared.f32 	%f558, [%r101+168];
	fma.rn.f32 	%f559, %f558, %f555, %f545;
	ld.shared.f32 	%f560, [%r4+36];
	fma.rn.f32 	%f561, %f556, %f560, %f547;
	fma.rn.f32 	%f562, %f558, %f560, %f548;
	ld.shared.f32 	%f563, [%r4+68];
	fma.rn.f32 	%f564, %f556, %f563, %f550;
	fma.rn.f32 	%f565, %f558, %f563, %f551;
	ld.shared.f32 	%f566, [%r4+100];
	fma.rn.f32 	%f567, %f556, %f566, %f553;
	fma.rn.f32 	%f568, %f558, %f566, %f554;
	ld.shared.f32 	%f569, [%r4+8];
	ld.shared.f32 	%f570, [%r101+224];
	fma.rn.f32 	%f571, %f570, %f569, %f557;
	ld.shared.f32 	%f572, [%r101+280];
	fma.rn.f32 	%f573, %f572, %f569, %f559;
	ld.shared.f32 	%f574, [%r4+40];
	fma.rn.f32 	%f575, %f570, %f574, %f561;
	fma.rn.f32 	%f576, %f572, %f574, %f562;
	ld.shared.f32 	%f577, [%r4+72];
	fma.rn.f32 	%f578, %f570, %f577, %f564;
	fma.rn.f32 	%f579, %f572, %f577, %f565;
	ld.shared.f32 	%f580, [%r4+104];
	fma.rn.f32 	%f581, %f570, %f580, %f567;
	fma.rn.f32 	%f582, %f572, %f580, %f568;
	ld.shared.f32 	%f583, [%r4+12];
	ld.shared.f32 	%f584, [%r101+336];
	fma.rn.f32 	%f585, %f584, %f583, %f571;
	ld.shared.f32 	%f586, [%r101+392];
	fma.rn.f32 	%f587, %f586, %f583, %f573;
	ld.shared.f32 	%f588, [%r4+44];
	fma.rn.f32 	%f589, %f584, %f588, %f575;
	fma.rn.f32 	%f590, %f586, %f588, %f576;
	ld.shared.f32 	%f591, [%r4+76];
	fma.rn.f32 	%f592, %f584, %f591, %f578;
	fma.rn.f32 	%f593, %f586, %f591, %f579;
	ld.shared.f32 	%f594, [%r4+108];
	fma.rn.f32 	%f595, %f584, %f594, %f581;
	fma.rn.f32 	%f596, %f586, %f594, %f582;
	ld.shared.f32 	%f597, [%r4+16];
	ld.shared.f32 	%f598, [%r101+448];
	fma.rn.f32 	%f599, %f598, %f597, %f585;
	ld.shared.f32 	%f600, [%r101+504];
	fma.rn.f32 	%f601, %f600, %f597, %f587;
	ld.shared.f32 	%f602, [%r4+48];
	fma.rn.f32 	%f603, %f598, %f602, %f589;
	fma.rn.f32 	%f604, %f600, %f602, %f590;
	ld.shared.f32 	%f605, [%r4+80];
	fma.rn.f32 	%f606, %f598, %f605, %f592;
	fma.rn.f32 	%f607, %f600, %f605, %f593;
	ld.shared.f32 	%f608, [%r4+112];
	fma.rn.f32 	%f609, %f598, %f608, %f595;
	fma.rn.f32 	%f610, %f600, %f608, %f596;
	ld.shared.f32 	%f611, [%r4+20];
	ld.shared.f32 	%f612, [%r101+560];
	fma.rn.f32 	%f613, %f612, %f611, %f599;
	ld.shared.f32 	%f614, [%r101+616];
	fma.rn.f32 	%f615, %f614, %f611, %f601;
	ld.shared.f32 	%f616, [%r4+52];
	fma.rn.f32 	%f617, %f612, %f616, %f603;
	fma.rn.f32 	%f618, %f614, %f616, %f604;
	ld.shared.f32 	%f619, [%r4+84];
	fma.rn.f32 	%f620, %f612, %f619, %f606;
	fma.rn.f32 	%f621, %f614, %f619, %f607;
	ld.shared.f32 	%f622, [%r4+116];
	fma.rn.f32 	%f623, %f612, %f622, %f609;
	fma.rn.f32 	%f624, %f614, %f622, %f610;
	ld.shared.f32 	%f625, [%r4+24];
	ld.shared.f32 	%f626, [%r101+672];
	fma.rn.f32 	%f627, %f626, %f625, %f613;
	ld.shared.f32 	%f628, [%r101+728];
	fma.rn.f32 	%f629, %f628, %f625, %f615;
	ld.shared.f32 	%f630, [%r4+56];
	fma.rn.f32 	%f631, %f626, %f630, %f617;
	fma.rn.f32 	%f632, %f628, %f630, %f618;
	ld.shared.f32 	%f633, [%r4+88];
	fma.rn.f32 	%f634, %f626, %f633, %f620;
	fma.rn.f32 	%f635, %f628, %f633, %f621;
	ld.shared.f32 	%f636, [%r4+120];
	fma.rn.f32 	%f637, %f626, %f636, %f623;
	fma.rn.f32 	%f638, %f628, %f636, %f624;
	ld.shared.f32 	%f639, [%r4+28];
	ld.shared.f32 	%f640, [%r101+784];
	fma.rn.f32 	%f672, %f640, %f639, %f627;
	ld.shared.f32 	%f641, [%r101+840];
	fma.rn.f32 	%f671, %f641, %f639, %f629;
	ld.shared.f32 	%f642, [%r4+60];
	fma.rn.f32 	%f670, %f640, %f642, %f631;
	fma.rn.f32 	%f669, %f641, %f642, %f632;
	ld.shared.f32 	%f643, [%r4+92];
	fma.rn.f32 	%f668, %f640, %f643, %f634;
	fma.rn.f32 	%f667, %f641, %f643, %f635;
	ld.shared.f32 	%f644, [%r4+124];
	fma.rn.f32 	%f666, %f640, %f644, %f637;
	fma.rn.f32 	%f665, %f641, %f644, %f638;
	add.s32 	%r114, %r114, 1;
	add.s32 	%r113, %r113, 1;
	add.s32 	%r112, %r112, 1;
	add.s32 	%r111, %r111, 1;
	add.s32 	%r110, %r110, 1;
	add.s64 	%rd33, %rd33, 20;
	add.s32 	%r109, %r109, 14;
	add.s32 	%r108, %r108, 14;
	add.s32 	%r107, %r107, 14;
	add.s32 	%r106, %r106, 14;
	setp.ne.s32 	%p67, %r110, 3;
	@%p67 bra 	$L__BB1_1;
	ld.param.u64 	%rd31, [fused_nn_conv2d_add_nn_relu_kernel0_param_4];
	ld.param.u64 	%rd30, [fused_nn_conv2d_add_nn_relu_kernel0_param_3];
	ld.param.u64 	%rd29, [fused_nn_conv2d_add_nn_relu_kernel0_param_2];
	mad.lo.s32 	%r102, %r2, 784, %r1;
	add.s32 	%r103, %r102, %r3;
	shl.b32 	%r104, %r2, 2;
	cvta.to.global.u64 	%rd22, %rd30;
	mul.wide.u32 	%rd23, %r104, 4;
	add.s64 	%rd24, %rd22, %rd23;
	ld.global.nc.f32 	%f645, [%rd24];
	add.f32 	%f646, %f672, %f645;
	max.f32 	%f647, %f646, 0f00000000;
	cvta.to.global.u64 	%rd25, %rd29;
	mul.wide.u32 	%rd26, %r103, 4;
	add.s64 	%rd27, %rd25, %rd26;
	st.global.f32 	[%rd27], %f647;
	add.f32 	%f648, %f671, %f645;
	max.f32 	%f649, %f648, 0f00000000;
	st.global.f32 	[%rd27+56], %f649;
	ld.global.nc.f32 	%f650, [%rd24+4];
	add.f32 	%f651, %f670, %f650;
	max.f32 	%f652, %f651, 0f00000000;
	st.global.f32 	[%rd27+784], %f652;
	add.f32 	%f653, %f669, %f650;
	max.f32 	%f654, %f653, 0f00000000;
	st.global.f32 	[%rd27+840], %f654;
	ld.global.nc.f32 	%f655, [%rd24+8];
	add.f32 	%f656, %f668, %f655;
	max.f32 	%f657, %f656, 0f00000000;
	st.global.f32 	[%rd27+1568], %f657;
	add.f32 	%f658, %f667, %f655;
	max.f32 	%f659, %f658, 0f00000000;
	st.global.f32 	[%rd27+1624], %f659;
	ld.global.nc.f32 	%f660, [%rd24+12];
	add.f32 	%f661, %f666, %f660;
	max.f32 	%f662, %f661, 0f00000000;
	st.global.f32 	[%rd27+2352], %f662;
	add.f32 	%f663, %f665, %f660;
	max.f32 	%f664, %f663, 0f00000000;
	st.global.f32 	[%rd27+2408], %f664;
	setp.ne.s32 	%p68, %r1, 0;
	setp.eq.s64 	%p69, %rd31, 0;
	or.pred  	%p70, %p68, %p69;
	@%p70 bra 	$L__BB1_74;
	ld.param.u64 	%rd32, [fused_nn_conv2d_add_nn_relu_kernel0_param_4];
	cvta.to.global.u64 	%rd28, %rd32;
	atom.global.add.u32 	%r105, [%rd28], 1;
$L__BB1_74:
	ret;

}
	// .globl	fused_nn_max_pool2d_kernel0
.visible .entry fused_nn_max_pool2d_kernel0(
	.param .u64 .ptr .align 1 fused_nn_max_pool2d_kernel0_param_0,
	.param .u64 .ptr .align 1 fused_nn_max_pool2d_kernel0_param_1,
	.param .u64 .ptr .align 1 fused_nn_max_pool2d_kernel0_param_2
)
{
	.reg .pred 	%p<14>;
	.reg .b32 	%r<10>;
	.reg .b32 	%f<38>;
	.reg .b64 	%rd<11>;

	ld.param.u64 	%rd4, [fused_nn_max_pool2d_kernel0_param_0];
	ld.param.u64 	%rd2, [fused_nn_max_pool2d_kernel0_param_1];
	ld.param.u64 	%rd3, [fused_nn_max_pool2d_kernel0_param_2];
	cvta.to.global.u64 	%rd5, %rd4;
	mov.u32 	%r1, %tid.x;
	setp.gt.u32 	%p1, %r1, 255;
	shr.u32 	%r2, %r1, 4;
	mul.lo.s32 	%r3, %r2, 196;
	shr.u32 	%r4, %r1, 2;
	and.b32  	%r5, %r4, 3;
	and.b32  	%r6, %r1, 3;
	mad.lo.s32 	%r7, %r6, 3, %r3;
	mad.lo.s32 	%r8, %r5, 42, %r7;
	mul.wide.u32 	%rd6, %r8, 4;
	add.s64 	%rd1, %rd5, %rd6;
	mov.f32 	%f30, 0fFF7FFFFD;
	@%p1 bra 	$L__BB2_2;
	ld.global.nc.f32 	%f20, [%rd1];
	max.f32 	%f30, %f20, 0fFF7FFFFD;
$L__BB2_2:
	setp.gt.u32 	%p2, %r1, 255;
	@%p2 bra 	$L__BB2_4;
	ld.global.nc.f32 	%f21, [%rd1+4];
	max.f32 	%f30, %f30, %f21;
$L__BB2_4:
	setp.gt.u32 	%p3, %r1, 255;
	@%p3 bra 	$L__BB2_6;
	ld.global.nc.f32 	%f22, [%rd1+8];
	max.f32 	%f30, %f30, %f22;
$L__BB2_6:
	setp.gt.u32 	%p4, %r1, 255;
	@%p4 bra 	$L__BB2_8;
	ld.global.nc.f32 	%f23, [%rd1+56];
	max.f32 	%f30, %f30, %f23;
$L__BB2_8:
	setp.gt.u32 	%p5, %r1, 255;
	@%p5 bra 	$L__BB2_10;
	ld.global.nc.f32 	%f24, [%rd1+60];
	max.f32 	%f30, %f30, %f24;
$L__BB2_10:
	setp.gt.u32 	%p6, %r1, 255;
	@%p6 bra 	$L__BB2_12;
	ld.global.nc.f32 	%f25, [%rd1+64];
	max.f32 	%f30, %f30, %f25;
$L__BB2_12:
	setp.gt.u32 	%p7, %r1, 255;
	@%p7 bra 	$L__BB2_14;
	ld.global.nc.f32 	%f26, [%rd1+112];
	max.f32 	%f30, %f30, %f26;
$L__BB2_14:
	setp.gt.u32 	%p8, %r1, 255;
	@%p8 bra 	$L__BB2_16;
	ld.global.nc.f32 	%f27, [%rd1+116];
	max.f32 	%f30, %f30, %f27;
$L__BB2_16:
	setp.gt.u32 	%p9, %r1, 255;
	@%p9 bra 	$L__BB2_18;
	ld.global.nc.f32 	%f28, [%rd1+120];
	max.f32 	%f30, %f30, %f28;
$L__BB2_18:
	setp.gt.u32 	%p10, %r1, 255;
	@%p10 bra 	$L__BB2_20;
	cvta.to.global.u64 	%rd7, %rd2;
	mul.wide.u32 	%rd8, %r1, 4;
	add.s64 	%rd9, %rd7, %rd8;
	st.global.f32 	[%rd9], %f30;
$L__BB2_20:
	setp.ne.s32 	%p11, %r1, 0;
	setp.eq.s64 	%p12, %rd3, 0;
	or.pred  	%p13, %p11, %p12;
	@%p13 bra 	$L__BB2_22;
	cvta.to.global.u64 	%rd10, %rd3;
	atom.global.add.u32 	%r9, [%rd10], 1;
$L__BB2_22:
	ret;

}
	// .globl	fused_nn_max_pool2d_1_kernel0
.visible .entry fused_nn_max_pool2d_1_kernel0(
	.param .u64 .ptr .align 1 fused_nn_max_pool2d_1_kernel0_param_0,
	.param .u64 .ptr .align 1 fused_nn_max_pool2d_1_kernel0_param_1,
	.param .u64 .ptr .align 1 fused_nn_max_pool2d_1_kernel0_param_2
)
{
	.reg .pred 	%p<9>;
	.reg .b16 	%rs<7>;
	.reg .b32 	%r<7>;
	.reg .b32 	%f<18>;
	.reg .b64 	%rd<11>;

	ld.param.u64 	%rd4, [fused_nn_max_pool2d_1_kernel0_param_0];
	ld.param.u64 	%rd2, [fused_nn_max_pool2d_1_kernel0_param_1];
	ld.param.u64 	%rd3, [fused_nn_max_pool2d_1_kernel0_param_2];
	cvta.to.global.u64 	%rd5, %rd4;
	mov.u32 	%r3, %ctaid.x;
	shl.b32 	%r4, %r3, 10;
	mov.u32 	%r1, %tid.x;
	or.b32  	%r2, %r4, %r1;
	setp.gt.u32 	%p1, %r2, 1567;
	cvt.u16.u32 	%rs1, %r2;
	shr.u16 	%rs2, %rs1, 1;
	mul.hi.u16 	%rs3, %rs2, 18725;
	shr.u16 	%rs4, %rs3, 1;
	shl.b16 	%rs5, %rs1, 1;
	mad.lo.s16 	%rs6, %rs4, 28, %rs5;
	cvt.u32.u16 	%r5, %rs6;
	mul.wide.u32 	%rd6, %r5, 4;
	add.s64 	%rd1, %rd5, %rd6;
	mov.f32 	%f15, 0fFF7FFFFD;
	@%p1 bra 	$L__BB3_2;
	ld.global.nc.f32 	%f10, [%rd1];
	max.f32 	%f15, %f10, 0fFF7FFFFD;
$L__BB3_2:
	setp.gt.u32 	%p2, %r2, 1567;
	@%p2 bra 	$L__BB3_4;
	ld.global.nc.f32 	%f11, [%rd1+4];
	max.f32 	%f15, %f15, %f11;
$L__BB3_4:
	setp.gt.u32 	%p3, %r2, 1567;
	@%p3 bra 	$L__BB3_6;
	ld.global.nc.f32 	%f12, [%rd1+112];
	max.f32 	%f15, %f15, %f12;
$L__BB3_6:
	setp.gt.u32 	%p4, %r2, 1567;
	@%p4 bra 	$L__BB3_8;
	ld.global.nc.f32 	%f13, [%rd1+116];
	max.f32 	%f15, %f15, %f13;
$L__BB3_8:
	setp.gt.u32 	%p5, %r2, 1567;
	@%p5 bra 	$L__BB3_10;
	cvta.to.global.u64 	%rd7, %rd2;
	mul.wide.u32 	%rd8, %r2, 4;
	add.s64 	%rd9, %rd7, %rd8;
	st.global.f32 	[%rd9], %f15;
$L__BB3_10:
	setp.ne.s32 	%p6, %r1, 0;
	setp.eq.s64 	%p7, %rd3, 0;
	or.pred  	%p8, %p6, %p7;
	@%p8 bra 	$L__BB3_12;
	cvta.to.global.u64 	%rd10, %rd3;
	atom.global.add.u32 	%r6, [%rd10], 1;
$L__BB3_12:
	ret;

}
	// .globl	fused_nn_conv2d_add_nn_relu_1_kernel0
.visible .entry fused_nn_conv2d_add_nn_relu_1_kernel0(
	.param .u64 .ptr .align 1 fused_nn_conv2d_add_nn_relu_1_kernel0_param_0,
	.param .u64 .ptr .align 1 fused_nn_conv2d_add_nn_relu_1_kernel0_param_1,
	.param .u64 .ptr .align 1 fused_nn_conv2d_add_nn_relu_1_kernel0_param_2,
	.param .u64 .ptr .align 1 fused_nn_conv2d_add_nn_relu_1_kernel0_param_3,
	.param .u64 .ptr .align 1 fused_nn_conv2d_add_nn_relu_1_kernel0_param_4
)
{
	.reg .pred 	%p<110>;
	.reg .b32 	%r<103>;
	.reg .b32 	%f<333>;
	.reg .b64 	%rd<69>;
	// demoted variable
	.shared .align 4 .b8 _ZZ37fused_nn_conv2d_add_nn_relu_1_kernel0E15pad_temp_shared[112];
	// demoted variable
	.shared .align 4 .b8 _ZZ37fused_nn_conv2d_add_nn_relu_1_kernel0E18placeholder_shared[32];
	ld.param.u64 	%rd7, [fused_nn_conv2d_add_nn_relu_1_kernel0_param_0];
	ld.param.u64 	%rd8, [fused_nn_conv2d_add_nn_relu_1_kernel0_param_1];
	ld.param.u64 	%rd4, [fused_nn_conv2d_add_nn_relu_1_kernel0_param_2];
	ld.param.u64 	%rd5, [fused_nn_conv2d_add_nn_relu_1_kernel0_param_3];
	ld.param.u64 	%rd6, [fused_nn_conv2d_add_nn_relu_1_kernel0_param_4];
	cvta.to.global.u64 	%rd1, %rd8;
	cvta.to.global.u64 	%rd2, %rd7;
	mov.u32 	%r1, %tid.z;
	mul.lo.s32 	%r2, %r1, 7;
	mov.u32 	%r3, %tid.x;
	add.s32 	%r4, %r2, %r3;
	setp.lt.u32 	%p3, %r4, 28;
	setp.lt.u32 	%p4, %r3, 7;
	and.pred  	%p1, %p4, %p3;
	shl.b32 	%r29, %r4, 2;
	mov.u32 	%r30, _ZZ37fused_nn_conv2d_add_nn_relu_1_kernel0E15pad_temp_shared;
	add.s32 	%r5, %r30, %r29;
	not.pred 	%p5, %p1;
	@%p5 bra 	$L__BB4_4;
	mov.u32 	%r6, %ctaid.y;
	min.u32 	%r32, %r6, %r4;
	setp.lt.u32 	%p6, %r32, 2;
	mov.f32 	%f309, 0f00000000;
	@%p6 bra 	$L__BB4_3;
	mad.lo.s32 	%r33, %r6, 28, %r4;
	mul.wide.u32 	%rd9, %r33, 4;
	add.s64 	%rd10, %rd2, %rd9;
	ld.global.nc.f32 	%f309, [%rd10+-232];
$L__BB4_3:
	st.shared.f32 	[%r5], %f309;
$L__BB4_4:
	mad.lo.s32 	%r34, %r1, -5, %r4;
	setp.lt.u32 	%p7, %r34, 8;
	setp.lt.u32 	%p8, %r3, 2;
	and.pred  	%p2, %p8, %p7;
	shl.b32 	%r35, %r34, 2;
	mov.u32 	%r36, _ZZ37fused_nn_conv2d_add_nn_relu_1_kernel0E18placeholder_shared;
	add.s32 	%r7, %r36, %r35;
	not.pred 	%p9, %p2;
	@%p9 bra 	$L__BB4_6;
	mul.lo.s32 	%r37, %r3, 25;
	mad.lo.s32 	%r38, %r1, 50, %r37;
	mul.wide.u32 	%rd11, %r38, 4;
	add.s64 	%rd12, %rd1, %rd11;
	ld.global.nc.f32 	%f146, [%rd12];
	st.shared.f32 	[%r7], %f146;
$L__BB4_6:
	bar.sync 	0;
	shl.b32 	%r39, %r3, 2;
	add.s32 	%r8, %r30, %r39;
	ld.shared.f32 	%f147, [%r8];
	shl.b32 	%r41, %r1, 3;
	add.s32 	%r9, %r36, %r41;
	ld.shared.f32 	%f148, [%r9];
	fma.rn.f32 	%f3, %f147, %f148, 0f00000000;
	ld.shared.f32 	%f149, [%r8+56];
	fma.rn.f32 	%f4, %f148, %f149, 0f00000000;
	ld.shared.f32 	%f150, [%r9+4];
	fma.rn.f32 	%f5, %f147, %f150, 0f00000000;
	fma.rn.f32 	%f6, %f150, %f149, 0f00000000;
	bar.sync 	0;
	@%p5 bra 	$L__BB4_10;
	mov.u32 	%r10, %ctaid.y;
	setp.lt.u32 	%p11, %r10, 2;
	or.b32  	%r43, %r2, %r3;
	setp.eq.s32 	%p12, %r43, 0;
	or.pred  	%p13, %p11, %p12;
	mov.f32 	%f310, 0f00000000;
	@%p13 bra 	$L__BB4_9;
	mad.lo.s32 	%r44, %r10, 28, %r4;
	mul.wide.u32 	%rd13, %r44, 4;
	add.s64 	%rd14, %rd2, %rd13;
	ld.global.nc.f32 	%f310, [%rd14+-228];
$L__BB4_9:
	st.shared.f32 	[%r5], %f310;
$L__BB4_10:
	mul.lo.s32 	%r45, %r1, 50;
	mad.lo.s32 	%r46, %r3, 25, %r45;
	mul.wide.u32 	%rd15, %r46, 4;
	add.s64 	%rd3, %rd1, %rd15;
	@%p9 bra 	$L__BB4_12;
	ld.global.nc.f32 	%f152, [%rd3+4];
	st.shared.f32 	[%r7], %f152;
$L__BB4_12:
	bar.sync 	0;
	ld.shared.f32 	%f153, [%r8];
	ld.shared.f32 	%f154, [%r9];
	fma.rn.f32 	%f9, %f153, %f154, %f3;
	ld.shared.f32 	%f155, [%r8+56];
	fma.rn.f32 	%f10, %f154, %f155, %f4;
	ld.shared.f32 	%f156, [%r9+4];
	fma.rn.f32 	%f11, %f153, %f156, %f5;
	fma.rn.f32 	%f12, %f156, %f155, %f6;
	bar.sync 	0;
	@%p5 bra 	$L__BB4_16;
	mov.u32 	%r11, %ctaid.y;
	setp.lt.u32 	%p16, %r11, 2;
	mov.f32 	%f311, 0f00000000;
	@%p16 bra 	$L__BB4_15;
	mad.lo.s32 	%r47, %r11, 28, %r4;
	add.s32 	%r48, %r47, -56;
	mul.wide.u32 	%rd16, %r48, 4;
	add.s64 	%rd17, %rd2, %rd16;
	ld.global.nc.f32 	%f311, [%rd17];
$L__BB4_15:
	st.shared.f32 	[%r5], %f311;
$L__BB4_16:
	@%p9 bra 	$L__BB4_18;
	ld.global.nc.f32 	%f158, [%rd3+8];
	st.shared.f32 	[%r7], %f158;
$L__BB4_18:
	bar.sync 	0;
	ld.shared.f32 	%f159, [%r8];
	ld.shared.f32 	%f160, [%r9];
	fma.rn.f32 	%f15, %f159, %f160, %f9;
	ld.shared.f32 	%f161, [%r8+56];
	fma.rn.f32 	%f16, %f160, %f161, %f10;
	ld.shared.f32 	%f162, [%r9+4];
	fma.rn.f32 	%f17, %f159, %f162, %f11;
	fma.rn.f32 	%f18, %f162, %f161, %f12;
	bar.sync 	0;
	@%p5 bra 	$L__BB4_22;
	mov.u32 	%r12, %ctaid.y;
	setp.lt.u32 	%p19, %r12, 2;
	setp.gt.u32 	%p20, %r4, 26;
	mov.f32 	%f312, 0f00000000;
	or.pred  	%p21, %p19, %p20;
	@%p21 bra 	$L__BB4_21;
	mad.lo.s32 	%r50, %r12, 28, %r4;
	add.s32 	%r51, %r50, -55;
	mul.wide.u32 	%rd18, %r51, 4;
	add.s64 	%rd19, %rd2, %rd18;
	ld.global.nc.f32 	%f312, [%rd19];
$L__BB4_21:
	st.shared.f32 	[%r5], %f312;
$L__BB4_22:
	@%p9 bra 	$L__BB4_24;
	ld.global.nc.f32 	%f164, [%rd3+12];
	st.shared.f32 	[%r7], %f164;
$L__BB4_24:
	bar.sync 	0;
	ld.shared.f32 	%f165, [%r8];
	ld.shared.f32 	%f166, [%r9];
	fma.rn.f32 	%f21, %f165, %f166, %f15;
	ld.shared.f32 	%f167, [%r8+56];
	fma.rn.f32 	%f22, %f166, %f167, %f16;
	ld.shared.f32 	%f168, [%r9+4];
	fma.rn.f32 	%f23, %f165, %f168, %f17;
	fma.rn.f32 	%f24, %f168, %f167, %f18;
	bar.sync 	0;
	@%p5 bra 	$L__BB4_28;
	mov.u32 	%r13, %ctaid.y;
	setp.lt.u32 	%p24, %r13, 2;
	setp.gt.u32 	%p25, %r4, 25;
	mov.f32 	%f313, 0f00000000;
	or.pred  	%p26, %p24, %p25;
	@%p26 bra 	$L__BB4_27;
	mad.lo.s32 	%r53, %r13, 28, %r4;
	add.s32 	%r54, %r53, -54;
	mul.wide.u32 	%rd20, %r54, 4;
	add.s64 	%rd21, %rd2, %rd20;
	ld.global.nc.f32 	%f313, [%rd21];
$L__BB4_27:
	st.shared.f32 	[%r5], %f313;
$L__BB4_28:
	@%p9 bra 	$L__BB4_30;
	ld.global.nc.f32 	%f170, [%rd3+16];
	st.shared.f32 	[%r7], %f170;
$L__BB4_30:
	bar.sync 	0;
	ld.shared.f32 	%f171, [%r8];
	ld.shared.f32 	%f172, [%r9];
	fma.rn.f32 	%f27, %f171, %f172, %f21;
	ld.shared.f32 	%f173, [%r8+56];
	fma.rn.f32 	%f28, %f172, %f173, %f22;
	ld.shared.f32 	%f174, [%r9+4];
	fma.rn.f32 	%f29, %f171, %f174, %f23;
	fma.rn.f32 	%f30, %f174, %f173, %f24;
	bar.sync 	0;
	@%p5 bra 	$L__BB4_34;
	mov.u32 	%r14, %ctaid.y;
	setp.eq.s32 	%p29, %r14, 0;
	setp.lt.u32 	%p30, %r4, 2;
	mov.f32 	%f314, 0f00000000;
	or.pred  	%p31, %p29, %p30;
	@%p31 bra 	$L__BB4_33;
	mad.lo.s32 	%r56, %r14, 28, %r4;
	mul.wide.u32 	%rd22, %r56, 4;
	add.s64 	%rd23, %rd2, %rd22;
	ld.global.nc.f32 	%f314, [%rd23+-120];
$L__BB4_33:
	st.shared.f32 	[%r5], %f314;
$L__BB4_34:
	@%p9 bra 	$L__BB4_36;
	ld.global.nc.f32 	%f176, [%rd3+20];
	st.shared.f32 	[%r7], %f176;
$L__BB4_36:
	bar.sync 	0;
	ld.shared.f32 	%f177, [%r8];
	ld.shared.f32 	%f178, [%r9];
	fma.rn.f32 	%f33, %f177, %f178, %f27;
	ld.shared.f32 	%f179, [%r8+56];
	fma.rn.f32 	%f34, %f178, %f179, %f28;
	ld.shared.f32 	%f180, [%r9+4];
	fma.rn.f32 	%f35, %f177, %f180, %f29;
	fma.rn.f32 	%f36, %f180, %f179, %f30;
	bar.sync 	0;
	@%p5 bra 	$L__BB4_40;
	mov.u32 	%r15, %ctaid.y;
	setp.eq.s32 	%p34, %r15, 0;
	or.b32  	%r57, %r2, %r3;
	setp.eq.s32 	%p35, %r57, 0;
	or.pred  	%p36, %p34, %p35;
	mov.f32 	%f315, 0f00000000;
	@%p36 bra 	$L__BB4_39;
	mad.lo.s32 	%r58, %r15, 28, %r4;
	mul.wide.u32 	%rd24, %r58, 4;
	add.s64 	%rd25, %rd2, %rd24;
	ld.global.nc.f32 	%f315, [%rd25+-116];
$L__BB4_39:
	st.shared.f32 	[%r5], %f315;
$L__BB4_40:
	@%p9 bra 	$L__BB4_42;
	ld.global.nc.f32 	%f182, [%rd3+24];
	st.shared.f32 	[%r7], %f182;
$L__BB4_42:
	bar.sync 	0;
	ld.shared.f32 	%f183, [%r8];
	ld.shared.f32 	%f184, [%r9];
	fma.rn.f32 	%f39, %f183, %f184, %f33;
	ld.shared.f32 	%f185, [%r8+56];
	fma.rn.f32 	%f40, %f184, %f185, %f34;
	ld.shared.f32 	%f186, [%r9+4];
	fma.rn.f32 	%f41, %f183, %f186, %f35;
	fma.rn.f32 	%f42, %f186, %f185, %f36;
	bar.sync 	0;
	@%p5 bra 	$L__BB4_46;
	mov.u32 	%r16, %ctaid.y;
	setp.eq.s32 	%p39, %r16, 0;
	mov.f32 	%f316, 0f00000000;
	@%p39 bra 	$L__BB4_45;
	mad.lo.s32 	%r59, %r16, 28, %r4;
	add.s32 	%r60, %r59, -28;
	mul.wide.u32 	%rd26, %r60, 4;
	add.s64 	%rd27, %rd2, %rd26;
	ld.global.nc.f32 	%f316, [%rd27];
$L__BB4_45:
	st.shared.f32 	[%r5], %f316;
$L__BB4_46:
	@%p9 bra 	$L__BB4_48;
	ld.global.nc.f32 	%f188, [%rd3+28];
	st.shared.f32 	[%r7], %f188;
$L__BB4_48:
	bar.sync 	0;
	ld.shared.f32 	%f189, [%r8];
	ld.shared.f32 	%f190, [%r9];
	fma.rn.f32 	%f45, %f189, %f190, %f39;
	ld.shared.f32 	%f191, [%r8+56];
	fma.rn.f32 	%f46, %f190, %f191, %f40;
	ld.shared.f32 	%f192, [%r9+4];
	fma.rn.f32 	%f47, %f189, %f192, %f41;
	fma.rn.f32 	%f48, %f192, %f191, %f42;
	bar.sync 	0;
	@%p5 bra 	$L__BB4_52;
	mov.u32 	%r17, %ctaid.y;
	setp.eq.s32 	%p42, %r17, 0;
	setp.gt.u32 	%p43, %r4, 26;
	mov.f32 	%f317, 0f00000000;
	or.pred  	%p44, %p42, %p43;
	@%p44 bra 	$L__BB4_51;
	mad.lo.s32 	%r62, %r17, 28, %r4;
	add.s32 	%r63, %r62, -27;
	mul.wide.u32 	%rd28, %r63, 4;
	add.s64 	%rd29, %rd2, %rd28;
	ld.global.nc.f32 	%f317, [%rd29];
$L__BB4_51:
	st.shared.f32 	[%r5], %f317;
$L__BB4_52:
	@%p9 bra 	$L__BB4_54;
	ld.global.nc.f32 	%f194, [%rd3+32];
	st.shared.f32 	[%r7], %f194;
$L__BB4_54:
	bar.sync 	0;
	ld.shared.f32 	%f195, [%r8];
	ld.shared.f32 	%f196, [%r9];
	fma.rn.f32 	%f51, %f195, %f196, %f45;
	ld.shared.f32 	%f197, [%r8+56];
	fma.rn.f32 	%f52, %f196, %f197, %f46;
	ld.shared.f32 	%f198, [%r9+4];
	fma.rn.f32 	%f53, %f195, %f198, %f47;
	fma.rn.f32 	%f54, %f198, %f197, %f48;
	bar.sync 	0;
	@%p5 bra 	$L__BB4_58;
	mov.u32 	%r18, %ctaid.y;
	setp.eq.s32 	%p47, %r18, 0;
	setp.gt.u32 	%p48, %r4, 25;
	mov.f32 	%f318, 0f00000000;
	or.pred  	%p49, %p47, %p48;
	@%p49 bra 	$L__BB4_57;
	mad.lo.s32 	%r65, %r18, 28, %r4;
	add.s32 	%r66, %r65, -26;
	mul.wide.u32 	%rd30, %r66, 4;
	add.s64 	%rd31, %rd2, %rd30;
	ld.global.nc.f32 	%f318, [%rd31];
$L__BB4_57:
	st.shared.f32 	[%r5], %f318;
$L__BB4_58:
	@%p9 bra 	$L__BB4_60;
	ld.global.nc.f32 	%f200, [%rd3+36];
	st.shared.f32 	[%r7], %f200;
$L__BB4_60:
	bar.sync 	0;
	ld.shared.f32 	%f201, [%r8];
	ld.shared.f32 	%f202, [%r9];
	fma.rn.f32 	%f57, %f201, %f202, %f51;
	ld.shared.f32 	%f203, [%r8+56];
	fma.rn.f32 	%f58, %f202, %f203, %f52;
	ld.shared.f32 	%f204, [%r9+4];
	fma.rn.f32 	%f59, %f201, %f204, %f53;
	fma.rn.f32 	%f60, %f204, %f203, %f54;
	bar.sync 	0;
	@%p5 bra 	$L__BB4_64;
	setp.lt.u32 	%p52, %r4, 2;
	mov.f32 	%f319, 0f00000000;
	@%p52 bra 	$L__BB4_63;
	mov.u32 	%r67, %ctaid.y;
	mad.lo.s32 	%r68, %r67, 28, %r4;
	mul.wide.u32 	%rd32, %r68, 4;
	add.s64 	%rd33, %rd2, %rd32;
	ld.global.nc.f32 	%f319, [%rd33+-8];
$L__BB4_63:
	st.shared.f32 	[%r5], %f319;
$L__BB4_64:
	@%p9 bra 	$L__BB4_66;
	ld.global.nc.f32 	%f206, [%rd3+40];
	st.shared.f32 	[%r7], %f206;
$L__BB4_66:
	bar.sync 	0;
	ld.shared.f32 	%f207, [%r8];
	ld.shared.f32 	%f208, [%r9];
	fma.rn.f32 	%f63, %f207, %f208, %f57;
	ld.shared.f32 	%f209, [%r8+56];
	fma.rn.f32 	%f64, %f208, %f209, %f58;
	ld.shared.f32 	%f210, [%r9+4];
	fma.rn.f32 	%f65, %f207, %f210, %f59;
	fma.rn.f32 	%f66, %f210, %f209, %f60;
	bar.sync 	0;
	@%p5 bra 	$L__BB4_70;
	or.b32  	%r69, %r2, %r3;
	setp.eq.s32 	%p55, %r69, 0;
	mov.f32 	%f320, 0f00000000;
	@%p55 bra 	$L__BB4_69;
	mov.u32 	%r70, %ctaid.y;
	mad.lo.s32 	%r71, %r70, 28, %r4;
	mul.wide.u32 	%rd34, %r71, 4;
	add.s64 	%rd35, %rd2, %rd34;
	ld.global.nc.f32 	%f320, [%rd35+-4];
$L__BB4_69:
	st.shared.f32 	[%r5], %f320;
$L__BB4_70:
	@%p9 bra 	$L__BB4_72;
	ld.global.nc.f32 	%f212, [%rd3+44];
	st.shared.f32 	[%r7], %f212;
$L__BB4_72:
	bar.sync 	0;
	ld.shared.f32 	%f213, [%r8];
	ld.shared.f32 	%f214, [%r9];
	fma.rn.f32 	%f69, %f213, %f214, %f63;
	ld.shared.f32 	%f215, [%r8+56];
	fma.rn.f32 	%f70, %f214, %f215, %f64;
	ld.shared.f32 	%f216, [%r9+4];
	fma.rn.f32 	%f71, %f213, %f216, %f65;
	fma.rn.f32 	%f72, %f216, %f215, %f66;
	bar.sync 	0;
	@%p5 bra 	$L__BB4_74;
	mov.u32 	%r72, %ctaid.y;
	mad.lo.s32 	%r73, %r72, 28, %r4;
	mul.wide.u32 	%rd36, %r73, 4;
	add.s64 	%rd37, %rd2, %rd36;
	ld.global.nc.f32 	%f217, [%rd37];
	st.shared.f32 	[%r5], %f217;
$L__BB4_74:
	@%p9 bra 	$L__BB4_76;
	ld.global.nc.f32 	%f218, [%rd3+48];
	st.shared.f32 	[%r7], %f218;
$L__BB4_76:
	bar.sync 	0;
	ld.shared.f32 	%f219, [%r8];
	ld.shared.f32 	%f220, [%r9];
	fma.rn.f32 	%f73, %f219, %f220, %f69;
	ld.shared.f32 	%f221, [%r8+56];
	fma.rn.f32 	%f74, %f220, %f221, %f70;
	ld.shared.f32 	%f222, [%r9+4];
	fma.rn.f32 	%f75, %f219, %f222, %f71;
	fma.rn.f32 	%f76, %f222, %f221, %f72;
	bar.sync 	0;
	@%p5 bra 	$L__BB4_80;
	setp.gt.u32 	%p60, %r4, 26;
	mov.f32 	%f321, 0f00000000;
	@%p60 bra 	$L__BB4_79;
	mov.u32 	%r74, %ctaid.y;
	mad.lo.s32 	%r75, %r74, 28, %r4;
	mul.wide.u32 	%rd38, %r75, 4;
	add.s64 	%rd39, %rd2, %rd38;
	ld.global.nc.f32 	%f321, [%rd39+4];
$L__BB4_79:
	st.shared.f32 	[%r5], %f321;
$L__BB4_80:
	@%p9 bra 	$L__BB4_82;
	ld.global.nc.f32 	%f224, [%rd3+52];
	st.shared.f32 	[%r7], %f224;
$L__BB4_82:
	bar.sync 	0;
	ld.shared.f32 	%f225, [%r8];
	ld.shared.f32 	%f226, [%r9];
	fma.rn.f32 	%f79, %f225, %f226, %f73;
	ld.shared.f32 	%f227, [%r8+56];
	fma.rn.f32 	%f80, %f226, %f227, %f74;
	ld.shared.f32 	%f228, [%r9+4];
	fma.rn.f32 	%f81, %f225, %f228, %f75;
	fma.rn.f32 	%f82, %f228, %f227, %f76;
	bar.sync 	0;
	@%p5 bra 	$L__BB4_86;
	setp.gt.u32 	%p63, %r4, 25;
	mov.f32 	%f322, 0f00000000;
	@%p63 bra 	$L__BB4_85;
	mov.u32 	%r76, %ctaid.y;
	mad.lo.s32 	%r77, %r76, 28, %r4;
	mul.wide.u32 	%rd40, %r77, 4;
	add.s64 	%rd41, %rd2, %rd40;
	ld.global.nc.f32 	%f322, [%rd41+8];
$L__BB4_85:
	st.shared.f32 	[%r5], %f322;
$L__BB4_86:
	@%p9 bra 	$L__BB4_88;
	ld.global.nc.f32 	%f230, [%rd3+56];
	st.shared.f32 	[%r7], %f230;
$L__BB4_88:
	bar.sync 	0;
	ld.shared.f32 	%f231, [%r8];
	ld.shared.f32 	%f232, [%r9];
	fma.rn.f32 	%f85, %f231, %f232, %f79;
	ld.shared.f32 	%f233, [%r8+56];
	fma.rn.f32 	%f86, %f232, %f233, %f80;
	ld.shared.f32 	%f234, [%r9+4];
	fma.rn.f32 	%f87, %f231, %f234, %f81;
	fma.rn.f32 	%f88, %f234, %f233, %f82;
	bar.sync 	0;
	@%p5 bra 	$L__BB4_92;
	mov.u32 	%r19, %ctaid.y;
	setp.gt.u32 	%p66, %r19, 26;
	setp.lt.u32 	%p67, %r4, 2;
	mov.f32 	%f323, 0f00000000;
	or.pred  	%p68, %p66, %p67;
	@%p68 bra 	$L__BB4_91;
	mad.lo.s32 	%r79, %r19, 28, %r4;
	mul.wide.u32 	%rd42, %r79, 4;
	add.s64 	%rd43, %rd2, %rd42;
	ld.global.nc.f32 	%f323, [%rd43+104];
$L__BB4_91:
	st.shared.f32 	[%r5], %f323;
$L__BB4_92:
	@%p9 bra 	$L__BB4_94;
	ld.global.nc.f32 	%f236, [%rd3+60];
	st.shared.f32 	[%r7], %f236;
$L__BB4_94:
	bar.sync 	0;
	ld.shared.f32 	%f237, [%r8];
	ld.shared.f32 	%f238, [%r9];
	fma.rn.f32 	%f91, %f237, %f238, %f85;
	ld.shared.f32 	%f239, [%r8+56];
	fma.rn.f32 	%f92, %f238, %f239, %f86;
	ld.shared.f32 	%f240, [%r9+4];
	fma.rn.f32 	%f93, %f237, %f240, %f87;
	fma.rn.f32 	%f94, %f240, %f239, %f88;
	bar.sync 	0;
	@%p5 bra 	$L__BB4_98;
	mov.u32 	%r20, %ctaid.y;
	setp.gt.u32 	%p71, %r20, 26;
	or.b32  	%r80, %r2, %r3;
	setp.eq.s32 	%p72, %r80, 0;
	or.pred  	%p73, %p71, %p72;
	mov.f32 	%f324, 0f00000000;
	@%p73 bra 	$L__BB4_97;
	mad.lo.s32 	%r81, %r20, 28, %r4;
	mul.wide.u32 	%rd44, %r81, 4;
	add.s64 	%rd45, %rd2, %rd44;
	ld.global.nc.f32 	%f324, [%rd45+108];
$L__BB4_97:
	st.shared.f32 	[%r5], %f324;
$L__BB4_98:
	@%p9 bra 	$L__BB4_100;
	ld.global.nc.f32 	%f242, [%rd3+64];
	st.shared.f32 	[%r7], %f242;
$L__BB4_100:
	bar.sync 	0;
	ld.shared.f32 	%f243, [%r8];
	ld.shared.f32 	%f244, [%r9];
	fma.rn.f32 	%f97, %f243, %f244, %f91;
	ld.shared.f32 	%f245, [%r8+56];
	fma.rn.f32 	%f98, %f244, %f245, %f92;
	ld.shared.f32 	%f246, [%r9+4];
	fma.rn.f32 	%f99, %f243, %f246, %f93;
	fma.rn.f32 	%f100, %f246, %f245, %f94;
	bar.sync 	0;
	@%p5 bra 	$L__BB4_104;
	mov.u32 	%r21, %ctaid.y;
	setp.gt.u32 	%p76, %r21, 26;
	mov.f32 	%f325, 0f00000000;
	@%p76 bra 	$L__BB4_103;
	mad.lo.s32 	%r82, %r21, 28, %r4;
	mul.wide.u32 	%rd46, %r82, 4;
	add.s64 	%rd47, %rd2, %rd46;
	ld.global.nc.f32 	%f325, [%rd47+112];
$L__BB4_103:
	st.shared.f32 	[%r5], %f325;
$L__BB4_104:
	@%p9 bra 	$L__BB4_106;
	ld.global.nc.f32 	%f248, [%rd3+68];
	st.shared.f32 	[%r7], %f248;
$L__BB4_106:
	bar.sync 	0;
	ld.shared.f32 	%f249, [%r8];
	ld.shared.f32 	%f250, [%r9];
	fma.rn.f32 	%f103, %f249, %f250, %f97;
	ld.shared.f32 	%f251, [%r8+56];
	fma.rn.f32 	%f104, %f250, %f251, %f98;
	ld.shared.f32 	%f252, [%r9+4];
	fma.rn.f32 	%f105, %f249, %f252, %f99;
	fma.rn.f32 	%f106, %f252, %f251, %f100;
	bar.sync 	0;
	@%p5 bra 	$L__BB4_110;
	mov.u32 	%r22, %ctaid.y;
	max.u32 	%r84, %r22, %r4;
	setp.gt.u32 	%p79, %r84, 26;
	mov.f32 	%f326, 0f00000000;
	@%p79 bra 	$L__BB4_109;
	mad.lo.s32 	%r85, %r22, 28, %r4;
	mul.wide.u32 	%rd48, %r85, 4;
	add.s64 	%rd49, %rd2, %rd48;
	ld.global.nc.f32 	%f326, [%rd49+116];
$L__BB4_109:
	st.shared.f32 	[%r5], %f326;
$L__BB4_110:
	@%p9 bra 	$L__BB4_112;
	ld.global.nc.f32 	%f254, [%rd3+72];
	st.shared.f32 	[%r7], %f254;
$L__BB4_112:
	bar.sync 	0;
	ld.shared.f32 	%f255, [%r8];
	ld.shared.f32 	%f256, [%r9];
	fma.rn.f32 	%f109, %f255, %f256, %f103;
	ld.shared.f32 	%f257, [%r8+56];
	fma.rn.f32 	%f110, %f256, %f257, %f104;
	ld.shared.f32 	%f258, [%r9+4];
	fma.rn.f32 	%f111, %f255, %f258, %f105;
	fma.rn.f32 	%f112, %f258, %f257, %f106;
	bar.sync 	0;
	@%p5 bra 	$L__BB4_116;
	mov.u32 	%r23, %ctaid.y;
	setp.gt.u32 	%p82, %r23, 26;
	setp.gt.u32 	%p83, %r4, 25;
	mov.f32 	%f327, 0f00000000;
	or.pred  	%p84, %p82, %p83;
	@%p84 bra 	$L__BB4_115;
	mad.lo.s32 	%r87, %r23, 28, %r4;
	mul.wide.u32 	%rd50, %r87, 4;
	add.s64 	%rd51, %rd2, %rd50;
	ld.global.nc.f32 	%f327, [%rd51+120];
$L__BB4_115:
	st.shared.f32 	[%r5], %f327;
$L__BB4_116:
	@%p9 bra 	$L__BB4_118;
	ld.global.nc.f32 	%f260, [%rd3+76];
	st.shared.f32 	[%r7], %f260;
$L__BB4_118:
	bar.sync 	0;
	ld.shared.f32 	%f261, [%r8];
	ld.shared.f32 	%f262, [%r9];
	fma.rn.f32 	%f115, %f261, %f262, %f109;
	ld.shared.f32 	%f263, [%r8+56];
	fma.rn.f32 	%f116, %f262, %f263, %f110;
	ld.shared.f32 	%f264, [%r9+4];
	fma.rn.f32 	%f117, %f261, %f264, %f111;
	fma.rn.f32 	%f118, %f264, %f263, %f112;
	bar.sync 	0;
	@%p5 bra 	$L__BB4_122;
	mov.u32 	%r24, %ctaid.y;
	setp.gt.u32 	%p87, %r24, 25;
	setp.lt.u32 	%p88, %r4, 2;
	mov.f32 	%f328, 0f00000000;
	or.pred  	%p89, %p87, %p88;
	@%p89 bra 	$L__BB4_121;
	mad.lo.s32 	%r89, %r24, 28, %r4;
	mul.wide.u32 	%rd52, %r89, 4;
	add.s64 	%rd53, %rd2, %rd52;
	ld.global.nc.f32 	%f328, [%rd53+216];
$L__BB4_121:
	st.shared.f32 	[%r5], %f328;
$L__BB4_122:
	@%p9 bra 	$L__BB4_124;
	ld.global.nc.f32 	%f266, [%rd3+80];
	st.shared.f32 	[%r7], %f266;
$L__BB4_124:
	bar.sync 	0;
	ld.shared.f32 	%f267, [%r8];
	ld.shared.f32 	%f268, [%r9];
	fma.rn.f32 	%f121, %f267, %f268, %f115;
	ld.shared.f32 	%f269, [%r8+56];
	fma.rn.f32 	%f122, %f268, %f269, %f116;
	ld.shared.f32 	%f270, [%r9+4];
	fma.rn.f32 	%f123, %f267, %f270, %f117;
	fma.rn.f32 	%f124, %f270, %f269, %f118;
	bar.sync 	0;
	@%p5 bra 	$L__BB4_128;
	mov.u32 	%r25, %ctaid.y;
	setp.gt.u32 	%p92, %r25, 25;
	or.b32  	%r90, %r2, %r3;
	setp.eq.s32 	%p93, %r90, 0;
	or.pred  	%p94, %p92, %p93;
	mov.f32 	%f329, 0f00000000;
	@%p94 bra 	$L__BB4_127;
	mad.lo.s32 	%r91, %r25, 28, %r4;
	mul.wide.u32 	%rd54, %r91, 4;
	add.s64 	%rd55, %rd2, %rd54;
	ld.global.nc.f32 	%f329, [%rd55+220];
$L__BB4_127:
	st.shared.f32 	[%r5], %f329;
$L__BB4_128:
	@%p9 bra 	$L__BB4_130;
	ld.global.nc.f32 	%f272, [%rd3+84];
	st.shared.f32 	[%r7], %f272;
$L__BB4_130:
	bar.sync 	0;
	ld.shared.f32 	%f273, [%r8];
	ld.shared.f32 	%f274, [%r9];
	fma.rn.f32 	%f127, %f273, %f274, %f121;
	ld.shared.f32 	%f275, [%r8+56];
	fma.rn.f32 	%f128, %f274, %f275, %f122;
	ld.shared.f32 	%f276, [%r9+4];
	fma.rn.f32 	%f129, %f273, %f276, %f123;
	fma.rn.f32 	%f130, %f276, %f275, %f124;
	bar.sync 	0;
	@%p5 bra 	$L__BB4_134;
	mov.u32 	%r26, %ctaid.y;
	setp.gt.u32 	%p97, %r26, 25;
	mov.f32 	%f330, 0f00000000;
	@%p97 bra 	$L__BB4_133;
	mad.lo.s32 	%r92, %r26, 28, %r4;
	mul.wide.u32 	%rd56, %r92, 4;
	add.s64 	%rd57, %rd2, %rd56;
	ld.global.nc.f32 	%f330, [%rd57+224];
$L__BB4_133:
	st.shared.f32 	[%r5], %f330;
$L__BB4_134:
	@%p9 bra 	$L__BB4_136;
	ld.global.nc.f32 	%f278, [%rd3+88];
	st.shared.f32 	[%r7], %f278;
$L__BB4_136:
	bar.sync 	0;
	ld.shared.f32 	%f279, [%r8];
	ld.shared.f32 	%f280, [%r9];
	fma.rn.f32 	%f133, %f279, %f280, %f127;
	ld.shared.f32 	%f281, [%r8+56];
	fma.rn.f32 	%f134, %f280, %f281, %f128;
	ld.shared.f32 	%f282, [%r9+4];
	fma.rn.f32 	%f135, %f279, %f282, %f129;
	fma.rn.f32 	%f136, %f282, %f281, %f130;
	bar.sync 	0;
	@%p5 bra 	$L__BB4_140;
	mov.u32 	%r27, %ctaid.y;
	setp.gt.u32 	%p100, %r27, 25;
	setp.gt.u32 	%p101, %r4, 26;
	mov.f32 	%f331, 0f00000000;
	or.pred  	%p102, %p100, %p101;
	@%p102 bra 	$L__BB4_139;
	mad.lo.s32 	%r94, %r27, 28, %r4;
	mul.wide.u32 	%rd58, %r94, 4;
	add.s64 	%rd59, %rd2, %rd58;
	ld.global.nc.f32 	%f331, [%rd59+228];
$L__BB4_139:
	st.shared.f32 	[%r5], %f331;
$L__BB4_140:
	@%p9 bra 	$L__BB4_142;
	ld.global.nc.f32 	%f284, [%rd3+92];
	st.shared.f32 	[%r7], %f284;
$L__BB4_142:
	bar.sync 	0;
	ld.shared.f32 	%f285, [%r8];
	ld.shared.f32 	%f286, [%r9];
	fma.rn.f32 	%f139, %f285, %f286, %f133;
	ld.shared.f32 	%f287, [%r8+56];
	fma.rn.f32 	%f140, %f286, %f287, %f134;
	ld.shared.f32 	%f288, [%r9+4];
	fma.rn.f32 	%f141, %f285, %f288, %f135;
	fma.rn.f32 	%f142, %f288, %f287, %f136;
	bar.sync 	0;
	@%p5 bra 	$L__BB4_146;
	mov.u32 	%r28, %ctaid.y;
	max.u32 	%r96, %r28, %r4;
	setp.gt.u32 	%p105, %r96, 25;
	mov.f32 	%f332, 0f00000000;
	@%p105 bra 	$L__BB4_145;
	mad.lo.s32 	%r97, %r28, 28, %r4;
	mul.wide.u32 	%rd60, %r97, 4;
	add.s64 	%rd61, %rd2, %rd60;
	ld.global.nc.f32 	%f332, [%rd61+232];
$L__BB4_145:
	st.shared.f32 	[%r5], %f332;
$L__BB4_146:
	@%p9 bra 	$L__BB4_148;
	ld.global.nc.f32 	%f290, [%rd3+96];
	st.shared.f32 	[%r7], %f290;
$L__BB4_148:
	bar.sync 	0;
	ld.shared.f32 	%f291, [%r8];
	ld.shared.f32 	%f292, [%r9];
	fma.rn.f32 	%f293, %f291, %f292, %f139;
	ld.shared.f32 	%f294, [%r8+56];
	fma.rn.f32 	%f295, %f292, %f294, %f140;
	ld.shared.f32 	%f296, [%r9+4];
	fma.rn.f32 	%f297, %f291, %f296, %f141;
	fma.rn.f32 	%f298, %f296, %f294, %f142;
	shl.b32 	%r98, %r1, 1;
	cvta.to.global.u64 	%rd62, %rd5;
	mul.wide.u32 	%rd63, %r98, 4;
	add.s64 	%rd64, %rd62, %rd63;
	ld.global.nc.f32 	%f299, [%rd64];
	add.f32 	%f300, %f293, %f299;
	max.f32 	%f301, %f300, 0f00000000;
	mov.u32 	%r99, %ctaid.y;
	mad.lo.s32 	%r100, %r99, 28, %r3;
	mad.lo.s32 	%r101, %r1, 1568, %r100;
	cvta.to.global.u64 	%rd65, %rd4;
	mul.wide.u32 	%rd66, %r101, 4;
	add.s64 	%rd67, %rd65, %rd66;
	st.global.f32 	[%rd67], %f301;
	add.f32 	%f302, %f295, %f299;
	max.f32 	%f303, %f302, 0f00000000;
	st.global.f32 	[%rd67+56], %f303;
	ld.global.nc.f32 	%f304, [%rd64+4];
	add.f32 	%f305, %f297, %f304;
	max.f32 	%f306, %f305, 0f00000000;
	st.global.f32 	[%rd67+3136], %f306;
	add.f32 	%f307, %f298, %f304;
	max.f32 	%f308, %f307, 0f00000000;
	st.global.f32 	[%rd67+3192], %f308;
	setp.ne.s32 	%p107, %r3, 0;
	setp.eq.s64 	%p108, %rd6, 0;
	or.pred  	%p109, %p107, %p108;
	@%p109 bra 	$L__BB4_150;
	cvta.to.global.u64 	%rd68, %rd6;
	atom.global.add.u32 	%r102, [%rd68], 1;
$L__BB4_150:
	ret;

}
	// .globl	fused_reshape_1_kernel0
.visible .entry fused_reshape_1_kernel0(
	.param .u64 .ptr .align 1 fused_reshape_1_kernel0_param_0,
	.param .u64 .ptr .align 1 fused_reshape_1_kernel0_param_1,
	.param .u64 .ptr .align 1 fused_reshape_1_kernel0_param_2
)
{
	.reg .pred 	%p<5>;
	.reg .b32 	%r<3>;
	.reg .b32 	%f<2>;
	.reg .b64 	%rd<10>;

	ld.param.u64 	%rd1, [fused_reshape_1_kernel0_param_0];
	ld.param.u64 	%rd2, [fused_reshape_1_kernel0_param_1];
	ld.param.u64 	%rd3, [fused_reshape_1_kernel0_param_2];
	mov.u32 	%r1, %tid.x;
	setp.gt.u32 	%p1, %r1, 255;
	@%p1 bra 	$L__BB5_2;
	cvta.to.global.u64 	%rd4, %rd2;
	cvta.to.global.u64 	%rd5, %rd1;
	mul.wide.u32 	%rd6, %r1, 4;
	add.s64 	%rd7, %rd4, %rd6;
	ld.global.nc.f32 	%f1, [%rd7];
	add.s64 	%rd8, %rd5, %rd6;
	st.global.f32 	[%rd8], %f1;
$L__BB5_2:
	setp.ne.s32 	%p2, %r1, 0;
	setp.eq.s64 	%p3, %rd3, 0;
	or.pred  	%p4, %p2, %p3;
	@%p4 bra 	$L__BB5_4;
	cvta.to.global.u64 	%rd9, %rd3;
	atom.global.add.u32 	%r2, [%rd9], 1;
$L__BB5_4:
	ret;

}


// ===== COMPILED SASS (sm_100) =====

	.target	sm_100

	.elftype	@"ET_EXEC"


//--------------------- .note.nv.tkinfo           --------------------------
	.section	.note.nv.tkinfo,"",@"SHT_NOTE"
	.sectionflags	@"SHF_NOTE_NV_TKINFO"
	.tkinfo
        /*0018*/ 	.word	0x00000002
        /*0030*/ 	.string	""
        /*0030*/ 	.string	"ptxas"
        /*0030*/ 	.string	"Cuda compilation tools, release 13.0, V13.0.88"
        /*0030*/ 	.string	"Build cuda_13.0.r13.0/compiler.36424714_0"
        /*0030*/ 	.string	"-arch sm_100 -m 64 "



//--------------------- .note.nv.cuinfo           --------------------------
	.section	.note.nv.cuinfo,"",@"SHT_NOTE"
	.sectionflags	@"SHF_NOTE_NV_CUINFO"
        /*0018*/ 	.short	0x0002
        /*001a*/ 	.short	0x0064
        /*001c*/ 	.short	0x0082
	.zero		2


//--------------------- .nv.info                  --------------------------
	.section	.nv.info,"",@"SHT_CUDA_INFO"
	.align	4


	//----- nvinfo : EIATTR_REGCOUNT
	.align		4
        /*0000*/ 	.byte	0x04, 0x2f
        /*0002*/ 	.short	(.L_1 - .L_0)
	.align		4
.L_0:
        /*0004*/ 	.word	index@(fused_nn_dense_add_kernel0)
        /*0008*/ 	.word	0x00000014


	//----- nvinfo : EIATTR_FRAME_SIZE
	.align		4
.L_1:
        /*000c*/ 	.byte	0x04, 0x11
        /*000e*/ 	.short	(.L_3 - .L_2)
	.align		4
.L_2:
        /*0010*/ 	.word	index@(fused_nn_dense_add_kernel0)
        /*0014*/ 	.word	0x00000000


	//----- nvinfo : EIATTR_REGCOUNT
	.align		4
.L_3:
        /*0018*/ 	.byte	0x04, 0x2f
        /*001a*/ 	.short	(.L_5 - .L_4)
	.align		4
.L_4:
        /*001c*/ 	.word	index@(fused_nn_conv2d_add_nn_relu_kernel0)
        /*0020*/ 	.word	0x00000038


	//----- nvinfo : EIATTR_FRAME_SIZE
	.align		4
.L_5:
        /*0024*/ 	.byte	0x04, 0x11
        /*0026*/ 	.short	(.L_7 - .L_6)
	.align		4
.L_6:
        /*0028*/ 	.word	index@(fused_nn_conv2d_add_nn_relu_kernel0)
        /*002c*/ 	.word	0x00000000


	//----- nvinfo : EIATTR_REGCOUNT
	.align		4
.L_7:
        /*0030*/ 	.byte	0x04, 0x2f
        /*0032*/ 	.short	(.L_9 - .L_8)
	.align		4
.L_8:
        /*0034*/ 	.word	index@(fused_nn_max_pool2d_kernel0)
        /*0038*/ 	.word	0x0000000a


	//----- nvinfo : EIATTR_FRAME_SIZE
	.align		4
.L_9:
        /*003c*/ 	.byte	0x04, 0x11
        /*003e*/ 	.short	(.L_11 - .L_10)
	.align		4
.L_10:
        /*0040*/ 	.word	index@(fused_nn_max_pool2d_kernel0)
        /*0044*/ 	.word	0x00000000


	//----- nvinfo : EIATTR_REGCOUNT
	.align		4
.L_11:
        /*0048*/ 	.byte	0x04, 0x2f
        /*004a*/ 	.short	(.L_13 - .L_12)
	.align		4
.L_12:
        /*004c*/ 	.word	index@(fused_nn_max_pool2d_1_kernel0)
        /*0050*/ 	.word	0x0000000a


	//----- nvinfo : EIATTR_FRAME_SIZE
	.align		4
.L_13:
        /*0054*/ 	.byte	0x04, 0x11
        /*0056*/ 	.short	(.L_15 - .L_14)
	.align		4
.L_14:
        /*0058*/ 	.word	index@(fused_nn_max_pool2d_1_kernel0)
        /*005c*/ 	.word	0x00000000


	//----- nvinfo : EIATTR_REGCOUNT
	.align		4
.L_15:
        /*0060*/ 	.byte	0x04, 0x2f
        /*0062*/ 	.short	(.L_17 - .L_16)
	.align		4
.L_16:
        /*0064*/ 	.word	index@(fused_nn_conv2d_add_nn_relu_1_kernel0)
        /*0068*/ 	.word	0x0000001c


	//----- nvinfo : EIATTR_FRAME_SIZE
	.align		4
.L_17:
        /*006c*/ 	.byte	0x04, 0x11
        /*006e*/ 	.short	(.L_19 - .L_18)
	.align		4
.L_18:
        /*0070*/ 	.word	index@(fused_nn_conv2d_add_nn_relu_1_kernel0)
        /*0074*/ 	.word	0x00000000


	//----- nvinfo : EIATTR_REGCOUNT
	.align		4
.L_19:
        /*0078*/ 	.byte	0x04, 0x2f
        /*007a*/ 	.short	(.L_21 - .L_20)
	.align		4
.L_20:
        /*007c*/ 	.word	index@(fused_reshape_1_kernel0)
        /*0080*/ 	.word	0x0000000a


	//----- nvinfo : EIATTR_FRAME_SIZE
	.align		4
.L_21:
        /*0084*/ 	.byte	0x04, 0x11
        /*0086*/ 	.short	(.L_23 - .L_22)
	.align		4
.L_22:
        /*0088*/ 	.word	index@(fused_reshape_1_kernel0)
        /*008c*/ 	.word	0x00000000


	//----- nvinfo : EIATTR_MIN_STACK_SIZE
	.align		4
.L_23:
        /*0090*/ 	.byte	0x04, 0x12
        /*0092*/ 	.short	(.L_25 - .L_24)
	.align		4
.L_24:
        /*0094*/ 	.word	index@(fused_reshape_1_kernel0)
        /*0098*/ 	.word	0x00000000


	//----- nvinfo : EIATTR_MIN_STACK_SIZE
	.align		4
.L_25:
        /*009c*/ 	.byte	0x04, 0x12
        /*009e*/ 	.short	(.L_27 - .L_26)
	.align		4
.L_26:
        /*00a0*/ 	.word	index@(fused_nn_conv2d_add_nn_relu_1_kernel0)
        /*00a4*/ 	.word	0x00000000


	//----- nvinfo : EIATTR_MIN_STACK_SIZE
	.align		4
.L_27:
        /*00a8*/ 	.byte	0x04, 0x12
        /*00aa*/ 	.short	(.L_29 - .L_28)
	.align		4
.L_28:
        /*00ac*/ 	.word	index@(fused_nn_max_pool2d_1_kernel0)
        /*00b0*/ 	.word	0x00000000


	//----- nvinfo : EIATTR_MIN_STACK_SIZE
	.align		4
.L_29:
        /*00b4*/ 	.byte	0x04, 0x12
        /*00b6*/ 	.short	(.L_31 - .L_30)
	.align		4
.L_30:
        /*00b8*/ 	.word	index@(fused_nn_max_pool2d_kernel0)
        /*00bc*/ 	.word	0x00000000


	//----- nvinfo : EIATTR_MIN_STACK_SIZE
	.align		4
.L_31:
        /*00c0*/ 	.byte	0x04, 0x12
        /*00c2*/ 	.short	(.L_33 - .L_32)
	.align		4
.L_32:
        /*00c4*/ 	.word	index@(fused_nn_conv2d_add_nn_relu_kernel0)
        /*00c8*/ 	.word	0x00000000


	//----- nvinfo : EIATTR_MIN_STACK_SIZE
	.align		4
.L_33:
        /*00cc*/ 	.byte	0x04, 0x12
        /*00ce*/ 	.short	(.L_35 - .L_34)
	.align		4
.L_34:
        /*00d0*/ 	.word	index@(fused_nn_dense_add_kernel0)
        /*00d4*/ 	.word	0x00000000
.L_35:


//--------------------- .nv.compat                --------------------------
	.section	.nv.compat,"",@"SHT_CUDA_COMPAT_INFO"
	.align	4
        /*0000*/ 	.byte	0x02, 0x09, 0x00, 0x00, 0x02, 0x02, 0x01, 0x00, 0x02, 0x05, 0x05, 0x00, 0x03, 0x07, 0x01, 0x01
        /*0010*/ 	.byte	0x02, 0x03, 0x00, 0x00, 0x02, 0x06, 0x01, 0x00, 0x04, 0x0b, 0x08, 0x00, 0x09, 0x00, 0x00, 0x00
        /*0020*/ 	.byte	0x00, 0x00, 0x00, 0x00


//--------------------- .nv.info.fused_reshape_1_kernel0 --------------------------
	.section	.nv.info.fused_reshape_1_kernel0,"",@"SHT_CUDA_INFO"
	.sectionflags	@""
	.align	4


	//----- nvinfo : EIATTR_CUDA_API_VERSION
	.align		4
        /*0000*/ 	.byte	0x04, 0x37
        /*0002*/ 	.short	(.L_37 - .L_36)
.L_36:
        /*0004*/ 	.word	0x00000082


	//----- nvinfo : EIATTR_KPARAM_INFO
	.align		4
.L_37:
        /*0008*/ 	.byte	0x04, 0x17
        /*000a*/ 	.short	(.L_39 - .L_38)
.L_38:
        /*000c*/ 	.word	0x00000000
        /*0010*/ 	.short	0x0002
        /*0012*/ 	.short	0x0010
        /*0014*/ 	.byte	0x00, 0xf5, 0x21, 0x00


	//----- nvinfo : EIATTR_KPARAM_INFO
	.align		4
.L_39:
        /*0018*/ 	.byte	0x04, 0x17
        /*001a*/ 	.short	(.L_41 - .L_40)
.L_40:
        /*001c*/ 	.word	0x00000000
        /*0020*/ 	.short	0x0001
        /*0022*/ 	.short	0x0008
        /*0024*/ 	.byte	0x00, 0xf5, 0x21, 0x00


	//----- nvinfo : EIATTR_KPARAM_INFO
	.align		4
.L_41:
        /*0028*/ 	.byte	0x04, 0x17
        /*002a*/ 	.short	(.L_43 - .L_42)
.L_42:
        /*002c*/ 	.word	0x00000000
        /*0030*/ 	.short	0x0000
        /*0032*/ 	.short	0x0000
        /*0034*/ 	.byte	0x00, 0xf5, 0x21, 0x00


	//----- nvinfo : EIATTR_SPARSE_MMA_MASK
	.align		4
.L_43:
        /*0038*/ 	.byte	0x03, 0x50
        /*003a*/ 	.short	0x0000


	//----- nvinfo : EIATTR_MAXREG_COUNT
	.align		4
        /*003c*/ 	.byte	0x03, 0x1b
        /*003e*/ 	.short	0x00ff


	//----- nvinfo : EIATTR_MERCURY_ISA_VERSION
	.align		4
        /*0040*/ 	.byte	0x03, 0x5f
        /*0042*/ 	.short	0x0101


	//----- nvinfo : EIATTR_INT_WARP_WIDE_INSTR_OFFSETS
	.align		4
        /*0044*/ 	.byte	0x04, 0x31
        /*0046*/ 	.short	(.L_45 - .L_44)


	//   ....[0]....
.L_44:
        /*0048*/ 	.word	0x00000110


	//----- nvinfo : EIATTR_VRC_CTA_INIT_COUNT
	.align		4
.L_45:
        /*004c*/ 	.byte	0x02, 0x4a
	.zero		1
	.zero		1


	//----- nvinfo : EIATTR_EXIT_INSTR_OFFSETS
	.align		4
        /*0050*/ 	.byte	0x04, 0x1c
        /*0052*/ 	.short	(.L_47 - .L_46)


	//   ....[0]....
.L_46:
        /*0054*/ 	.word	0x000000e0


	//   ....[1]....
        /*0058*/ 	.word	0x00000160


	//----- nvinfo : EIATTR_CBANK_PARAM_SIZE
	.align		4
.L_47:
        /*005c*/ 	.byte	0x03, 0x19
        /*005e*/ 	.short	0x0018


	//----- nvinfo : EIATTR_PARAM_CBANK
	.align		4
        /*0060*/ 	.byte	0x04, 0x0a
        /*0062*/ 	.short	(.L_49 - .L_48)
	.align		4
.L_48:
        /*0064*/ 	.word	index@(.nv.constant0.fused_reshape_1_kernel0)
        /*0068*/ 	.short	0x0380
        /*006a*/ 	.short	0x0018


	//----- nvinfo : EIATTR_SW_WAR
	.align		4
.L_49:
        /*006c*/ 	.byte	0x04, 0x36
        /*006e*/ 	.short	(.L_51 - .L_50)
.L_50:
        /*0070*/ 	.word	0x00000008
.L_51:


//--------------------- .nv.info.fused_nn_conv2d_add_nn_relu_1_kernel0 --------------------------
	.section	.nv.info.fused_nn_conv2d_add_nn_relu_1_kernel0,"",@"SHT_CUDA_INFO"
	.sectionflags	@""
	.align	4


	//----- nvinfo : EIATTR_CUDA_API_VERSION
	.align		4
        /*0000*/ 	.byte	0x04, 0x37
        /*0002*/ 	.short	(.L_53 - .L_52)
.L_52:
        /*0004*/ 	.word	0x00000082


	//----- nvinfo : EIATTR_KPARAM_INFO
	.align		4
.L_53:
        /*0008*/ 	.byte	0x04, 0x17
        /*000a*/ 	.short	(.L_55 - .L_54)
.L_54:
        /*000c*/ 	.word	0x00000000
        /*0010*/ 	.short	0x0004
        /*0012*/ 	.short	0x0020
        /*0014*/ 	.byte	0x00, 0xf5, 0x21, 0x00


	//----- nvinfo : EIATTR_KPARAM_INFO
	.align		4
.L_55:
        /*0018*/ 	.byte	0x04, 0x17
        /*001a*/ 	.short	(.L_57 - .L_56)
.L_56:
        /*001c*/ 	.word	0x00000000
        /*0020*/ 	.short	0x0003
        /*0022*/ 	.short	0x0018
        /*0024*/ 	.byte	0x00, 0xf5, 0x21, 0x00


	//----- nvinfo : EIATTR_KPARAM_INFO
	.align		4
.L_57:
        /*0028*/ 	.byte	0x04, 0x17
        /*002a*/ 	.short	(.L_59 - .L_58)
.L_58:
        /*002c*/ 	.word	0x00000000
        /*0030*/ 	.short	0x0002
        /*0032*/ 	.short	0x0010
        /*0034*/ 	.byte	0x00, 0xf5, 0x21, 0x00


	//----- nvinfo : EIATTR_KPARAM_INFO
	.align		4
.L_59:
        /*0038*/ 	.byte	0x04, 0x17
        /*003a*/ 	.short	(.L_61 - .L_60)
.L_60:
        /*003c*/ 	.word	0x00000000
        /*0040*/ 	.short	0x0001
        /*0042*/ 	.short	0x0008
        /*0044*/ 	.byte	0x00, 0xf5, 0x21, 0x00


	//----- nvinfo : EIATTR_KPARAM_INFO
	.align		4
.L_61:
        /*0048*/ 	.byte	0x04, 0x17
        /*004a*/ 	.short	(.L_63 - .L_62)
.L_62:
        /*004c*/ 	.word	0x00000000
        /*0050*/ 	.short	0x0000
        /*0052*/ 	.short	0x0000
        /*0054*/ 	.byte	0x00, 0xf5, 0x21, 0x00


	//----- nvinfo : EIATTR_SPARSE_MMA_MASK
	.align		4
.L_63:
        /*0058*/ 	.byte	0x03, 0x50
        /*005a*/ 	.short	0x0000


	//----- nvinfo : EIATTR_MAXREG_COUNT
	.align		4
        /*005c*/ 	.byte	0x03, 0x1b
        /*005e*/ 	.short	0x00ff


	//----- nvinfo : EIATTR_NUM_BARRIERS
	.align		4
        /*0060*/ 	.byte	0x02, 0x4c
        /*0062*/ 	.byte	0x01
	.zero		1


	//----- nvinfo : EIATTR_MERCURY_ISA_VERSION
	.align		4
        /*0064*/ 	.byte	0x03, 0x5f
        /*0066*/ 	.short	0x0101


	//----- nvinfo : EIATTR_INT_WARP_WIDE_INSTR_OFFSETS
	.align		4
        /*0068*/ 	.byte	0x04, 0x31
        /*006a*/ 	.short	(.L_65 - .L_64)


	//   ....[0]....
.L_64:
        /*006c*/ 	.word	0x00002ee0


	//----- nvinfo : EIATTR_VRC_CTA_INIT_COUNT
	.align		4
.L_65:
        /*0070*/ 	.byte	0x02, 0x4a
	.zero		1
	.zero		1


	//----- nvinfo : EIATTR_EXIT_INSTR_OFFSETS
	.align		4
        /*0074*/ 	.byte	0x04, 0x1c
        /*0076*/ 	.short	(.L_67 - .L_66)


	//   ....[0]....
.L_66:
        /*0078*/ 	.word	0x00002eb0


	//   ....[1]....
        /*007c*/ 	.word	0x00002f30


	//----- nvinfo : EIATTR_CRS_STACK_SIZE
	.align		4
.L_67:
        /*0080*/ 	.byte	0x04, 0x1e
        /*0082*/ 	.short	(.L_69 - .L_68)
.L_68:
        /*0084*/ 	.word	0x00000000


	//----- nvinfo : EIATTR_CBANK_PARAM_SIZE
	.align		4
.L_69:
        /*0088*/ 	.byte	0x03, 0x19
        /*008a*/ 	.short	0x0028


	//----- nvinfo : EIATTR_PARAM_CBANK
	.align		4
        /*008c*/ 	.byte	0x04, 0x0a
        /*008e*/ 	.short	(.L_71 - .L_70)
	.align		4
.L_70:
        /*0090*/ 	.word	index@(.nv.constant0.fused_nn_conv2d_add_nn_relu_1_kernel0)
        /*0094*/ 	.short	0x0380
        /*0096*/ 	.short	0x0028


	//----- nvinfo : EIATTR_SW_WAR
	.align		4
.L_71:
        /*0098*/ 	.byte	0x04, 0x36
        /*009a*/ 	.short	(.L_73 - .L_72)
.L_72:
        /*009c*/ 	.word	0x00000008
.L_73:


//--------------------- .nv.info.fused_nn_max_pool2d_1_kernel0 --------------------------
	.section	.nv.info.fused_nn_max_pool2d_1_kernel0,"",@"SHT_CUDA_INFO"
	.sectionflags	@""
	.align	4


	//----- nvinfo : EIATTR_CUDA_API_VERSION
	.align		4
        /*0000*/ 	.byte	0x04, 0x37
        /*0002*/ 	.short	(.L_75 - .L_74)
.L_74:
        /*0004*/ 	.word	0x00000082


	//----- nvinfo : EIATTR_KPARAM_INFO
	.align		4
.L_75:
        /*0008*/ 	.byte	0x04, 0x17
        /*000a*/ 	.short	(.L_77 - .L_76)
.L_76:
        /*000c*/ 	.word	0x00000000
        /*0010*/ 	.short	0x0002
        /*0012*/ 	.short	0x0010
        /*0014*/ 	.byte	0x00, 0xf5, 0x21, 0x00


	//----- nvinfo : EIATTR_KPARAM_INFO
	.align		4
.L_77:
        /*0018*/ 	.byte	0x04, 0x17
        /*001a*/ 	.short	(.L_79 - .L_78)
.L_78:
        /*001c*/ 	.word	0x00000000
        /*0020*/ 	.short	0x0001
        /*0022*/ 	.short	0x0008
        /*0024*/ 	.byte	0x00, 0xf5, 0x21, 0x00


	//----- nvinfo : EIATTR_KPARAM_INFO
	.align		4
.L_79:
        /*0028*/ 	.byte	0x04, 0x17
        /*002a*/ 	.short	(.L_81 - .L_80)
.L_80:
        /*002c*/ 	.word	0x00000000
        /*0030*/ 	.short	0x0000
        /*0032*/ 	.short	0x0000
        /*0034*/ 	.byte	0x00, 0xf5, 0x21, 0x00


	//----- nvinfo : EIATTR_SPARSE_MMA_MASK
	.align		4
.L_81:
        /*0038*/ 	.byte	0x03, 0x50
        /*003a*/ 	.short	0x0000


	//----- nvinfo : EIATTR_MAXREG_COUNT
	.align		4
        /*003c*/ 	.byte	0x03, 0x1b
        /*003e*/ 	.short	0x00ff


	//----- nvinfo : EIATTR_MERCURY_ISA_VERSION
	.align		4
        /*0040*/ 	.byte	0x03, 0x5f
        /*0042*/ 	.short	0x0101


	//----- nvinfo : EIATTR_INT_WARP_WIDE_INSTR_OFFSETS
	.align		4
        /*0044*/ 	.byte	0x04, 0x31
        /*0046*/ 	.short	(.L_83 - .L_82)


	//   ....[0]....
.L_82:
        /*0048*/ 	.word	0x000002e0


	//----- nvinfo : EIATTR_VRC_CTA_INIT_COUNT
	.align		4
.L_83:
        /*004c*/ 	.byte	0x02, 0x4a
	.zero		1
	.zero		1


	//----- nvinfo : EIATTR_EXIT_INSTR_OFFSETS
	.align		4
        /*0050*/ 	.byte	0x04, 0x1c
        /*0052*/ 	.short	(.L_85 - .L_84)


	//   ....[0]....
.L_84:
        /*0054*/ 	.word	0x000002b0


	//   ....[1]....
        /*0058*/ 	.word	0x00000330


	//----- nvinfo : EIATTR_CRS_STACK_SIZE
	.align		4
.L_85:
        /*005c*/ 	.byte	0x04, 0x1e
        /*005e*/ 	.short	(.L_87 - .L_86)
.L_86:
        /*0060*/ 	.word	0x00000000


	//----- nvinfo : EIATTR_CBANK_PARAM_SIZE
	.align		4
.L_87:
        /*0064*/ 	.byte	0x03, 0x19
        /*0066*/ 	.short	0x0018


	//----- nvinfo : EIATTR_PARAM_CBANK
	.align		4
        /*0068*/ 	.byte	0x04, 0x0a
        /*006a*/ 	.short	(.L_89 - .L_88)
	.align		4
.L_88:
        /*006c*/ 	.word	index@(.nv.constant0.fused_nn_max_pool2d_1_kernel0)
        /*0070*/ 	.short	0x0380
        /*0072*/ 	.short	0x0018


	//----- nvinfo : EIATTR_SW_WAR
	.align		4
.L_89:
        /*0074*/ 	.byte	0x04, 0x36
        /*0076*/ 	.short	(.L_91 - .L_90)
.L_90:
        /*0078*/ 	.word	0x00000008
.L_91:


//--------------------- .nv.info.fused_nn_max_pool2d_kernel0 --------------------------
	.section	.nv.info.fused_nn_max_pool2d_kernel0,"",@"SHT_CUDA_INFO"
	.sectionflags	@""
	.align	4


	//----- nvinfo : EIATTR_CUDA_API_VERSION
	.align		4
        /*0000*/ 	.byte	0x04, 0x37
        /*0002*/ 	.short	(.L_93 - .L_92)
.L_92:
        /*0004*/ 	.word	0x00000082


	//----- nvinfo : EIATTR_KPARAM_INFO
	.align		4
.L_93:
        /*0008*/ 	.byte	0x04, 0x17
        /*000a*/ 	.short	(.L_95 - .L_94)
.L_94:
        /*000c*/ 	.word	0x00000000
        /*0010*/ 	.short	0x0002
        /*0012*/ 	.short	0x0010
        /*0014*/ 	.byte	0x00, 0xf5, 0x21, 0x00


	//----- nvinfo : EIATTR_KPARAM_INFO
	.align		4
.L_95:
        /*0018*/ 	.byte	0x04, 0x17
        /*001a*/ 	.short	(.L_97 - .L_96)
.L_96:
        /*001c*/ 	.word	0x00000000
        /*0020*/ 	.short	0x0001
        /*0022*/ 	.short	0x0008
        /*0024*/ 	.byte	0x00, 0xf5, 0x21, 0x00


	//----- nvinfo : EIATTR_KPARAM_INFO
	.align		4
.L_97:
        /*0028*/ 	.byte	0x04, 0x17
        /*002a*/ 	.short	(.L_99 - .L_98)
.L_98:
        /*002c*/ 	.word	0x00000000
        /*0030*/ 	.short	0x0000
        /*0032*/ 	.short	0x0000
        /*0034*/ 	.byte	0x00, 0xf5, 0x21, 0x00


	//----- nvinfo : EIATTR_SPARSE_MMA_MASK
	.align		4
.L_99:
        /*0038*/ 	.byte	0x03, 0x50
        /*003a*/ 	.short	0x0000


	//----- nvinfo : EIATTR_MAXREG_COUNT
	.align		4
        /*003c*/ 	.byte	0x03, 0x1b
        /*003e*/ 	.short	0x00ff


	//----- nvinfo : EIATTR_MERCURY_ISA_VERSION
	.align		4
        /*0040*/ 	.byte	0x03, 0x5f
        /*0042*/ 	.short	0x0101


	//----- nvinfo : EIATTR_INT_WARP_WIDE_INSTR_OFFSETS
	.align		4
        /*0044*/ 	.byte	0x04, 0x31
        /*0046*/ 	.short	(.L_101 - .L_100)


	//   ....[0]....
.L_100:
        /*0048*/ 	.word	0x000003b0


	//----- nvinfo : EIATTR_VRC_CTA_INIT_COUNT
	.align		4
.L_101:
        /*004c*/ 	.byte	0x02, 0x4a
	.zero		1
	.zero		1


	//----- nvinfo : EIATTR_EXIT_INSTR_OFFSETS
	.align		4
        /*0050*/ 	.byte	0x04, 0x1c
        /*0052*/ 	.short	(.L_103 - .L_102)


	//   ....[0]....
.L_102:
        /*0054*/ 	.word	0x00000380


	//   ....[1]....
        /*0058*/ 	.word	0x00000400


	//----- nvinfo : EIATTR_CRS_STACK_SIZE
	.align		4
.L_103:
        /*005c*/ 	.byte	0x04, 0x1e
        /*005e*/ 	.short	(.L_105 - .L_104)
.L_104:
        /*0060*/ 	.word	0x00000000


	//----- nvinfo : EIATTR_CBANK_PARAM_SIZE
	.align		4
.L_105:
        /*0064*/ 	.byte	0x03, 0x19
        /*0066*/ 	.short	0x0018


	//----- nvinfo : EIATTR_PARAM_CBANK
	.align		4
        /*0068*/ 	.byte	0x04, 0x0a
        /*006a*/ 	.short	(.L_107 - .L_106)
	.align		4
.L_106:
        /*006c*/ 	.word	index@(.nv.constant0.fused_nn_max_pool2d_kernel0)
        /*0070*/ 	.short	0x0380
        /*0072*/ 	.short	0x0018


	//----- nvinfo : EIATTR_SW_WAR
	.align		4
.L_107:
        /*0074*/ 	.byte	0x04, 0x36
        /*0076*/ 	.short	(.L_109 - .L_108)
.L_108:
        /*0078*/ 	.word	0x00000008
.L_109:


//--------------------- .nv.info.fused_nn_conv2d_add_nn_relu_kernel0 --------------------------
	.section	.nv.info.fused_nn_conv2d_add_nn_relu_kernel0,"",@"SHT_CUDA_INFO"
	.sectionflags	@""
	.align	4


	//----- nvinfo : EIATTR_CUDA_API_VERSION
	.align		4
        /*0000*/ 	.byte	0x04, 0x37
        /*0002*/ 	.short	(.L_111 - .L_110)
.L_110:
        /*0004*/ 	.word	0x00000082


	//----- nvinfo : EIATTR_KPARAM_INFO
	.align		4
.L_111:
        /*0008*/ 	.byte	0x04, 0x17
        /*000a*/ 	.short	(.L_113 - .L_112)
.L_112:
        /*000c*/ 	.word	0x00000000
        /*0010*/ 	.short	0x0004
        /*0012*/ 	.short	0x0020
        /*0014*/ 	.byte	0x00, 0xf5, 0x21, 0x00


	//----- nvinfo : EIATTR_KPARAM_INFO
	.align		4
.L_113:
        /*0018*/ 	.byte	0x04, 0x17
        /*001a*/ 	.short	(.L_115 - .L_114)
.L_114:
        /*001c*/ 	.word	0x00000000
        /*0020*/ 	.short	0x0003
        /*0022*/ 	.short	0x0018
        /*0024*/ 	.byte	0x00, 0xf5, 0x21, 0x00


	//----- nvinfo : EIATTR_KPARAM_INFO
	.align		4
.L_115:
        /*0028*/ 	.byte	0x04, 0x17
        /*002a*/ 	.short	(.L_117 - .L_116)
.L_116:
        /*002c*/ 	.word	0x00000000
        /*0030*/ 	.short	0x0002
        /*0032*/ 	.short	0x0010
        /*0034*/ 	.byte	0x00, 0xf5, 0x21, 0x00


	//----- nvinfo : EIATTR_KPARAM_INFO
	.align		4
.L_117:
        /*0038*/ 	.byte	0x04, 0x17
        /*003a*/ 	.short	(.L_119 - .L_118)
.L_118:
        /*003c*/ 	.word	0x00000000
        /*0040*/ 	.short	0x0001
        /*0042*/ 	.short	0x0008
        /*0044*/ 	.byte	0x00, 0xf5, 0x21, 0x00


	//----- nvinfo : EIATTR_KPARAM_INFO
	.align		4
.L_119:
        /*0048*/ 	.byte	0x04, 0x17
        /*004a*/ 	.short	(.L_121 - .L_120)
.L_120:
        /*004c*/ 	.word	0x00000000
        /*0050*/ 	.short	0x0000
        /*0052*/ 	.short	0x0000
        /*0054*/ 	.byte	0x00, 0xf5, 0x21, 0x00


	//----- nvinfo : EIATTR_SPARSE_MMA_MASK
	.align		4
.L_121:
        /*0058*/ 	.byte	0x03, 0x50
        /*005a*/ 	.short	0x0000


	//----- nvinfo : EIATTR_MAXREG_COUNT
	.align		4
        /*005c*/ 	.byte	0x03, 0x1b
        /*005e*/ 	.short	0x00ff


	//----- nvinfo : EIATTR_NUM_BARRIERS
	.align		4
        /*0060*/ 	.byte	0x02, 0x4c
        /*0062*/ 	.byte	0x01
	.zero		1


	//----- nvinfo : EIATTR_MERCURY_ISA_VERSION
	.align		4
        /*0064*/ 	.byte	0x03, 0x5f
        /*0066*/ 	.short	0x0101


	//----- nvinfo : EIATTR_INT_WARP_WIDE_INSTR_OFFSETS
	.align		4
        /*0068*/ 	.byte	0x04, 0x31
        /*006a*/ 	.short	(.L_123 - .L_122)


	//   ....[0]....
.L_122:
        /*006c*/ 	.word	0x000032f0


	//----- nvinfo : EIATTR_VRC_CTA_INIT_COUNT
	.align		4
.L_123:
        /*0070*/ 	.byte	0x02, 0x4a
	.zero		1
	.zero		1


	//----- nvinfo : EIATTR_EXIT_INSTR_OFFSETS
	.align		4
        /*0074*/ 	.byte	0x04, 0x1c
        /*0076*/ 	.short	(.L_125 - .L_124)


	//   ....[0]....
.L_124:
        /*0078*/ 	.word	0x000032c0


	//   ....[1]....
        /*007c*/ 	.word	0x00003340


	//----- nvinfo : EIATTR_CBANK_PARAM_SIZE
	.align		4
.L_125:
        /*0080*/ 	.byte	0x03, 0x19
        /*0082*/ 	.short	0x0028


	//----- nvinfo : EIATTR_PARAM_CBANK
	.align		4
        /*0084*/ 	.byte	0x04, 0x0a
        /*0086*/ 	.short	(.L_127 - .L_126)
	.align		4
.L_126:
        /*0088*/ 	.word	index@(.nv.constant0.fused_nn_conv2d_add_nn_relu_kernel0)
        /*008c*/ 	.short	0x0380
        /*008e*/ 	.short	0x0028


	//----- nvinfo : EIATTR_SW_WAR
	.align		4
.L_127:
        /*0090*/ 	.byte	0x04, 0x36
        /*0092*/ 	.short	(.L_129 - .L_128)
.L_128:
        /*0094*/ 	.word	0x00000008
.L_129:


//--------------------- .nv.info.fused_nn_dense_add_kernel0 --------------------------
	.section	.nv.info.fused_nn_dense_add_kernel0,"",@"SHT_CUDA_INFO"
	.sectionflags	@""
	.align	4


	//----- nvinfo : EIATTR_CUDA_API_VERSION
	.align		4
        /*0000*/ 	.byte	0x04, 0x37
        /*0002*/ 	.short	(.L_131 - .L_130)
.L_130:
        /*0004*/ 	.word	0x00000082


	//----- nvinfo : EIATTR_KPARAM_INFO
	.align		4
.L_131:
        /*0008*/ 	.byte	0x04, 0x17
        /*000a*/ 	.short	(.L_133 - .L_132)
.L_132:
        /*000c*/ 	.word	0x00000000
        /*0010*/ 	.short	0x0004
        /*0012*/ 	.short	0x0020
        /*0014*/ 	.byte	0x00, 0xf5, 0x21, 0x00


	//----- nvinfo : EIATTR_KPARAM_INFO
	.align		4
.L_133:
        /*0018*/ 	.byte	0x04, 0x17
        /*001a*/ 	.short	(.L_135 - .L_134)
.L_134:
        /*001c*/ 	.word	0x00000000
        /*0020*/ 	.short	0x0003
        /*0022*/ 	.short	0x0018
        /*0024*/ 	.byte	0x00, 0xf5, 0x21, 0x00


	//----- nvinfo : EIATTR_KPARAM_INFO
	.align		4
.L_135:
        /*0028*/ 	.byte	0x04, 0x17
        /*002a*/ 	.short	(.L_137 - .L_136)
.L_136:
        /*002c*/ 	.word	0x00000000
        /*0030*/ 	.short	0x0002
        /*0032*/ 	.short	0x0010
        /*0034*/ 	.byte	0x00, 0xf5, 0x21, 0x00


	//----- nvinfo : EIATTR_KPARAM_INFO
	.align		4
.L_137:
        /*0038*/ 	.byte	0x04, 0x17
        /*003a*/ 	.short	(.L_139 - .L_138)
.L_138:
        /*003c*/ 	.word	0x00000000
        /*0040*/ 	.short	0x0001
        /*0042*/ 	.short	0x0008
        /*0044*/ 	.byte	0x00, 0xf5, 0x21, 0x00


	//----- nvinfo : EIATTR_KPARAM_INFO
	.align		4
.L_139:
        /*0048*/ 	.byte	0x04, 0x17
        /*004a*/ 	.short	(.L_141 - .L_140)
.L_140:
        /*004c*/ 	.word	0x00000000
        /*0050*/ 	.short	0x0000
        /*0052*/ 	.short	0x0000
        /*0054*/ 	.byte	0x00, 0xf5, 0x21, 0x00


	//----- nvinfo : EIATTR_SPARSE_MMA_MASK
	.align		4
.L_141:
        /*0058*/ 	.byte	0x03, 0x50
        /*005a*/ 	.short	0x0000


	//----- nvinfo : EIATTR_MAXREG_COUNT
	.align		4
        /*005c*/ 	.byte	0x03, 0x1b
        /*005e*/ 	.short	0x00ff


	//----- nvinfo : EIATTR_NUM_BARRIERS
	.align		4
        /*0060*/ 	.byte	0x02, 0x4c
        /*0062*/ 	.byte	0x01
	.zero		1


	//----- nvinfo : EIATTR_MERCURY_ISA_VERSION
	.align		4
        /*0064*/ 	.byte	0x03, 0x5f
        /*0066*/ 	.short	0x0101


	//----- nvinfo : EIATTR_INT_WARP_WIDE_INSTR_OFFSETS
	.align		4
        /*0068*/ 	.byte	0x04, 0x31
        /*006a*/ 	.short	(.L_143 - .L_142)


	//   ....[0]....
.L_142:
        /*006c*/ 	.word	0x000004c0


	//----- nvinfo : EIATTR_VRC_CTA_INIT_COUNT
	.align		4
.L_143:
        /*0070*/ 	.byte	0x02, 0x4a
	.zero		1
	.zero		1


	//----- nvinfo : EIATTR_EXIT_INSTR_OFFSETS
	.align		4
        /*0074*/ 	.byte	0x04, 0x1c
        /*0076*/ 	.short	(.L_145 - .L_144)


	//   ....[0]....
.L_144:
        /*0078*/ 	.word	0x00000490


	//   ....[1]....
        /*007c*/ 	.word	0x00000510


	//----- nvinfo : EIATTR_CRS_STACK_SIZE
	.align		4
.L_145:
        /*0080*/ 	.byte	0x04, 0x1e
        /*0082*/ 	.short	(.L_147 - .L_146)
.L_146:
        /*0084*/ 	.word	0x00000000


	//----- nvinfo : EIATTR_CBANK_PARAM_SIZE
	.align		4
.L_147:
        /*0088*/ 	.byte	0x03, 0x19
        /*008a*/ 	.short	0x0028


	//----- nvinfo : EIATTR_PARAM_CBANK
	.align		4
        /*008c*/ 	.byte	0x04, 0x0a
        /*008e*/ 	.short	(.L_149 - .L_148)
	.align		4
.L_148:
        /*0090*/ 	.word	index@(.nv.constant0.fused_nn_dense_add_kernel0)
        /*0094*/ 	.short	0x0380
        /*0096*/ 	.short	0x0028


	//----- nvinfo : EIATTR_SW_WAR
	.align		4
.L_149:
        /*0098*/ 	.byte	0x04, 0x36
        /*009a*/ 	.short	(.L_151 - .L_150)
.L_150:
        /*009c*/ 	.word	0x00000008
.L_151:


//--------------------- .nv.callgraph             --------------------------
	.section	.nv.callgraph,"",@"SHT_CUDA_CALLGRAPH"
	.align	4
	.sectionentsize	8
	.align		4
        /*0000*/ 	.word	0x00000000
	.align		4
        /*0004*/ 	.word	0xffffffff
	.align		4
        /*0008*/ 	.word	0x00000000
	.align		4
        /*000c*/ 	.word	0xfffffffe
	.align		4
        /*0010*/ 	.word	0x00000000
	.align		4
        /*0014*/ 	.word	0xfffffffd
	.align		4
        /*0018*/ 	.word	0x00000000
	.align		4
        /*001c*/ 	.word	0xfffffffc


//--------------------- .text.fused_reshape_1_kernel0 --------------------------
	.section	.text.fused_reshape_1_kernel0,"ax",@progbits
	.align	128
        .global         fused_reshape_1_kernel0
        .type           fused_reshape_1_kernel0,@function
        .size           fused_reshape_1_kernel0,(.L_x_157 - fused_reshape_1_kernel0)
        .other          fused_reshape_1_kernel0,@"STO_CUDA_ENTRY STV_DEFAULT"
fused_reshape_1_kernel0:
.text.fused_reshape_1_kernel0:
[----:B------:R-:W-:Y:S01]  /*0000*/  LDC R1, c[0x0][0x37c] ;  /* 0x0000df00ff017b82 */ /* 0x000fe20000000800 */
[----:B------:R-:W0:Y:S07]  /*0010*/  S2R R7, SR_TID.X ;  /* 0x0000000000077919 */ /* 0x000e2e0000002100 */
[----:B------:R-:W1:Y:S01]  /*0020*/  LDC.64 R2, c[0x0][0x388] ;  /* 0x0000e200ff027b82 */ /* 0x000e620000000a00 */
[----:B------:R-:W2:Y:S01]  /*0030*/  LDCU.64 UR4, c[0x0][0x358] ;  /* 0x00006b00ff0477ac */ /* 0x000ea20008000a00 */
[----:B------:R-:W3:Y:S06]  /*0040*/  LDCU.64 UR6, c[0x0][0x390] ;  /* 0x00007200ff0677ac */ /* 0x000eec0008000a00 */
[----:B------:R-:W4:Y:S01]  /*0050*/  LDC.64 R4, c[0x0][0x380] ;  /* 0x0000e000ff047b82 */ /* 0x000f220000000a00 */
[----:B0-----:R-:W-:-:S13]  /*0060*/  ISETP.GT.U32.AND P1, PT, R7, 0xff, PT ;  /* 0x000000ff0700780c */ /* 0x001fda0003f24070 */
[----:B-1----:R-:W-:-:S06]  /*0070*/  @!P1 IMAD.WIDE.U32 R2, R7, 0x4, R2 ;  /* 0x0000000407029825 */ /* 0x002fcc00078e0002 */
[----:B--2---:R-:W2:Y:S01]  /*0080*/  @!P1 LDG.E.CONSTANT R3, desc[UR4][R2.64] ;  /* 0x0000000402039981 */ /* 0x004ea2000c1e9900 */
[----:B---3--:R-:W-:Y:S01]  /*0090*/  ISETP.NE.U32.AND P0, PT, RZ, UR6, PT ;  /* 0x00000006ff007c0c */ /* 0x008fe2000bf05070 */
[----:B----4-:R-:W-:-:S03]  /*00a0*/  @!P1 IMAD.WIDE.U32 R4, R7, 0x4, R4 ;  /* 0x0000000407049825 */ /* 0x010fc600078e0004 */
[----:B------:R-:W-:-:S04]  /*00b0*/  ISETP.NE.AND.EX P0, PT, RZ, UR7, PT, P0 ;  /* 0x00000007ff007c0c */ /* 0x000fc8000bf05300 */
[----:B------:R-:W-:Y:S01]  /*00c0*/  ISETP.NE.OR P0, PT, R7, RZ, !P0 ;  /* 0x000000ff0700720c */ /* 0x000fe20004705670 */
[----:B--2---:R0:W-:-:S12]  /*00d0*/  @!P1 STG.E desc[UR4][R4.64], R3 ;  /* 0x0000000304009986 */ /* 0x0041d8000c101904 */
[----:B------:R-:W-:Y:S05]  /*00e0*/  @P0 EXIT ;  /* 0x000000000000094d */ /* 0x000fea0003800000 */
[----:B------:R-:W1:Y:S01]  /*00f0*/  S2R R0, SR_LANEID ;  /* 0x0000000000007919 */ /* 0x000e620000000000 */
[----:B0-----:R-:W0:Y:S01]  /*0100*/  LDC.64 R2, c[0x0][0x390] ;  /* 0x0000e400ff027b82 */ /* 0x001e220000000a00 */
[----:B------:R-:W-:Y:S02]  /*0110*/  VOTEU.ANY UR6, UPT, PT ;  /* 0x0000000000067886 */ /* 0x000fe400038e0100 */
[----:B------:R-:W-:Y:S02]  /*0120*/  UFLO.U32 UR7, UR6 ;  /* 0x00000006000772bd */ /* 0x000fe400080e0000 */
[----:B------:R-:W0:Y:S04]  /*0130*/  POPC R5, UR6 ;  /* 0x0000000600057d09 */ /* 0x000e280008000000 */
[----:B-1----:R-:W-:-:S13]  /*0140*/  ISETP.EQ.U32.AND P0, PT, R0, UR7, PT ;  /* 0x0000000700007c0c */ /* 0x002fda000bf02070 */
[----:B0-----:R-:W-:Y:S01]  /*0150*/  @P0 REDG.E.ADD.STRONG.GPU desc[UR4][R2.64], R5 ;  /* 0x000000050200098e */ /* 0x001fe2000c12e104 */
[----:B------:R-:W-:Y:S05]  /*0160*/  EXIT ;  /* 0x000000000000794d */ /* 0x000fea0003800000 */
.L_x_0:
[----:B------:R-:W-:-:S00]  /*0170*/  BRA `(.L_x_0) ;  /* 0xfffffffc00fc7947 */ /* 0x000fc0000383ffff */
[----:B------:R-:W-:-:S00]  /*0180*/  NOP ;  /* 0x0000000000007918 */ /* 0x000fc00000000000 */
[----:B------:R-:W-:-:S00]  /*0190*/  NOP ;  /* 0x0000000000007918 */ /* 0x000fc00000000000 */
[----:B------:R-:W-:-:S00]  /*01a0*/  NOP ;  /* 0x0000000000007918 */ /* 0x000fc00000000000 */
[----:B------:R-:W-:-:S00]  /*01b0*/  NOP ;  /* 0x0000000000007918 */ /* 0x000fc00000000000 */
[----:B------:R-:W-:-:S00]  /*01c0*/  NOP ;  /* 0x0000000000007918 */ /* 0x000fc00000000000 */
[----:B------:R-:W-:-:S00]  /*01d0*/  NOP ;  /* 0x0000000000007918 */ /* 0x000fc00000000000 */
[----:B------:R-:W-:-:S00]  /*01e0*/  NOP ;  /* 0x0000000000007918 */ /* 0x000fc00000000000 */
[----:B------:R-:W-:-:S00]  /*01f0*/  NOP ;  /* 0x0000000000007918 */ /* 0x000fc00000000000 */
.L_x_157:


//--------------------- .text.fused_nn_conv2d_add_nn_relu_1_kernel0 --------------------------
	.section	.text.fused_nn_conv2d_add_nn_relu_1_kernel0,"ax",@progbits
	.align	128
        .global         fused_nn_conv2d_add_nn_relu_1_kernel0
        .type           fused_nn_conv2d_add_nn_relu_1_kernel0,@function
        .size           fused_nn_conv2d_add_nn_relu_1_kernel0,(.L_x_158 - fused_nn_conv2d_add_nn_relu_1_kernel0)
        .other          fused_nn_conv2d_add_nn_relu_1_kernel0,@"STO_CUDA_ENTRY STV_DEFAULT"
fused_nn_conv2d_add_nn_relu_1_kernel0:
.text.fused_nn_conv2d_add_nn_relu_1_kernel0:
[----:B------:R-:W-:Y:S01]  /*0000*/  LDC R1, c[0x0][0x37c] ;  /* 0x0000df00ff017b82 */ /* 0x000fe20000000800 */
[----:B------:R-:W0:Y:S07]  /*0010*/  S2R R5, SR_TID.Z ;  /* 0x0000000000057919 */ /* 0x000e2e0000002300 */
[----:B------:R-:W1:Y:S01]  /*0020*/  S2UR UR5, SR_CgaCtaId ;  /* 0x00000000000579c3 */ /* 0x000e620000008800 */
[----:B------:R-:W-:Y:S01]  /*0030*/  UMOV UR4, 0x400 ;  /* 0x0000040000047882 */ /* 0x000fe20000000000 */
[----:B------:R-:W2:Y:S01]  /*0040*/  LDCU.64 UR8, c[0x0][0x358] ;  /* 0x00006b00ff0877ac */ /* 0x000ea20008000a00 */
[----:B------:R-:W3:Y:S01]  /*0050*/  S2R R6, SR_TID.X ;  /* 0x0000000000067919 */ /* 0x000ee20000002100 */
[----:B------:R-:W-:Y:S01]  /*0060*/  BSSY.RECONVERGENT B0, `(.L_x_1) ;  /* 0x0000014000007945 */ /* 0x000fe20003800200 */
[----:B-1----:R-:W-:Y:S01]  /*0070*/  ULEA UR6, UR5, UR4, 0x18 ;  /* 0x0000000405067291 */ /* 0x002fe2000f8ec0ff */
[----:B0-----:R-:W-:-:S04]  /*0080*/  LEA R7, R5, -R5, 0x3 ;  /* 0x8000000505077211 */ /* 0x001fc800078e18ff */
[----:B---3--:R-:W-:-:S04]  /*0090*/  IADD3 R8, PT, PT, R7, R6, RZ ;  /* 0x0000000607087210 */ /* 0x008fc80007ffe0ff */
[C---:B------:R-:W-:Y:S02]  /*00a0*/  ISETP.GE.U32.AND P0, PT, R8.reuse, 0x1c, PT ;  /* 0x0000001c0800780c */ /* 0x040fe40003f06070 */
[----:B------:R-:W-:Y:S02]  /*00b0*/  LEA R9, R8, UR6, 0x2 ;  /* 0x0000000608097c11 */ /* 0x000fe4000f8e10ff */
[----:B------:R-:W-:-:S13]  /*00c0*/  ISETP.LT.U32.AND P0, PT, R6, 0x7, !P0 ;  /* 0x000000070600780c */ /* 0x000fda0004701070 */
[----:B--2---:R-:W-:Y:S05]  /*00d0*/  @!P0 BRA `(.L_x_2) ;  /* 0x0000000000308947 */ /* 0x004fea0003800000 */
[----:B------:R-:W0:Y:S01]  /*00e0*/  S2R R11, SR_CTAID.Y ;  /* 0x00000000000b7919 */ /* 0x000e220000002600 */
[----:B------:R-:W-:Y:S01]  /*00f0*/  BSSY.RECONVERGENT B1, `(.L_x_3) ;  /* 0x0000009000017945 */ /* 0x000fe20003800200 */
[----:B------:R-:W-:Y:S01]  /*0100*/  HFMA2 R2, -RZ, RZ, 0, 0 ;  /* 0x00000000ff027431 */ /* 0x000fe200000001ff */
[----:B0-----:R-:W-:-:S04]  /*0110*/  VIMNMX.U32 R0, PT, PT, R8, R11, PT ;  /* 0x0000000b08007248 */ /* 0x001fc80003fe0000 */
[----:B------:R-:W-:-:S13]  /*0120*/  ISETP.GE.U32.AND P1, PT, R0, 0x2, PT ;  /* 0x000000020000780c */ /* 0x000fda0003f26070 */
[----:B------:R-:W-:Y:S05]  /*0130*/  @!P1 BRA `(.L_x_4) ;  /* 0x0000000000109947 */ /* 0x000fea0003800000 */
[----:B------:R-:W0:Y:S01]  /*0140*/  LDC.64 R2, c[0x0][0x380] ;  /* 0x0000e000ff027b82 */ /* 0x000e220000000a00 */
[----:B------:R-:W-:-:S04]  /*0150*/  IMAD R11, R11, 0x1c, R8 ;  /* 0x0000001c0b0b7824 */ /* 0x000fc800078e0208 */
[----:B0-----:R-:W-:-:S06]  /*0160*/  IMAD.WIDE.U32 R2, R11, 0x4, R2 ;  /* 0x000000040b027825 */ /* 0x001fcc00078e0002 */
[----:B------:R0:W5:Y:S02]  /*0170*/  LDG.E.CONSTANT R2, desc[UR8][R2.64+-0xe8] ;  /* 0xffff180802027981 */ /* 0x000164000c1e9900 */
.L_x_4:
[----:B------:R-:W-:Y:S05]  /*0180*/  BSYNC.RECONVERGENT B1 ;  /* 0x0000000000017941 */ /* 0x000fea0003800200 */
.L_x_3:
[----:B-----5:R1:W-:Y:S02]  /*0190*/  STS [R9], R2 ;  /* 0x0000000209007388 */ /* 0x0203e40000000800 */
.L_x_2:
[----:B------:R-:W-:Y:S05]  /*01a0*/  BSYNC.RECONVERGENT B0 ;  /* 0x0000000000007941 */ /* 0x000fea0003800200 */
.L_x_1:
[----:B------:R-:W-:-:S05]  /*01b0*/  IMAD R10, R5, -0x5, R8 ;  /* 0xfffffffb050a7824 */ /* 0x000fca00078e0208 */
[----:B------:R-:W-:-:S04]  /*01c0*/  ISETP.GE.U32.AND P1, PT, R10, 0x8, PT ;  /* 0x000000080a00780c */ /* 0x000fc80003f26070 */
[----:B------:R-:W-:-:S13]  /*01d0*/  ISETP.LT.U32.AND P1, PT, R6, 0x2, !P1 ;  /* 0x000000020600780c */ /* 0x000fda0004f21070 */
[----:B------:R-:W2:Y:S01]  /*01e0*/  @P1 LDC.64 R14, c[0x0][0x388] ;  /* 0x0000e200ff0e1b82 */ /* 0x000ea20000000a00 */
[----:B0-----:R-:W-:-:S05]  /*01f0*/  @P1 LEA R3, R5, R6, 0x1 ;  /* 0x0000000605031211 */ /* 0x001fca00078e08ff */
[----:B------:R-:W-:-:S04]  /*0200*/  @P1 IMAD R3, R3, 0x19, RZ ;  /* 0x0000001903031824 */ /* 0x000fc800078e02ff */
[----:B--2---:R-:W-:-:S06]  /*0210*/  @P1 IMAD.WIDE.U32 R14, R3, 0x4, R14 ;  /* 0x00000004030e1825 */ /* 0x004fcc00078e000e */
[----:B------:R-:W2:Y:S01]  /*0220*/  @P1 LDG.E.CONSTANT R15, desc[UR8][R14.64] ;  /* 0x000000080e0f1981 */ /* 0x000ea2000c1e9900 */
[----:B------:R-:W-:Y:S01]  /*0230*/  UIADD3 UR4, UPT, UPT, UR4, 0x70, URZ ;  /* 0x0000007004047890 */ /* 0x000fe2000fffe0ff */
[----:B------:R-:W-:Y:S01]  /*0240*/  LEA R11, R6, UR6, 0x2 ;  /* 0x00000006060b7c11 */ /* 0x000fe2000f8e10ff */
[----:B------:R-:W-:Y:S02]  /*0250*/  BSSY.RECONVERGENT B0, `(.L_x_5) ;  /* 0x000001b000007945 */ /* 0x000fe40003800200 */
[----:B------:R-:W-:-:S06]  /*0260*/  ULEA UR4, UR5, UR4, 0x18 ;  /* 0x0000000405047291 */ /* 0x000fcc000f8ec0ff */
[----:B------:R-:W-:Y:S02]  /*0270*/  LEA R10, R10, UR4, 0x2 ;  /* 0x000000040a0a7c11 */ /* 0x000fe4000f8e10ff */
[----:B------:R-:W-:-:S03]  /*0280*/  LEA R12, R5, UR4, 0x3 ;  /* 0x00000004050c7c11 */ /* 0x000fc6000f8e18ff */
[----:B--2---:R-:W-:Y:S01]  /*0290*/  @P1 STS [R10], R15 ;  /* 0x0000000f0a001388 */ /* 0x004fe20000000800 */
[----:B------:R-:W-:Y:S06]  /*02a0*/  BAR.SYNC.DEFER_BLOCKING 0x0 ;  /* 0x0000000000007b1d */ /* 0x000fec0000010000 */
[----:B------:R-:W-:Y:S04]  /*02b0*/  LDS R0, [R11] ;  /* 0x000000000b007984 */ /* 0x000fe80000000800 */
[----:B-1----:R-:W0:Y:S04]  /*02c0*/  LDS.64 R2, [R12] ;  /* 0x000000000c027984 */ /* 0x002e280000000a00 */
[----:B------:R-:W1:Y:S01]  /*02d0*/  LDS R4, [R11+0x38] ;  /* 0x000038000b047984 */ /* 0x000e620000000800 */
[C---:B0-----:R-:W-:Y:S01]  /*02e0*/  FFMA R17, R0.reuse, R2, RZ ;  /* 0x0000000200117223 */ /* 0x041fe200000000ff */
[-C--:B------:R-:W-:Y:S01]  /*02f0*/  FFMA R0, R0, R3.reuse, RZ ;  /* 0x0000000300007223 */ /* 0x080fe200000000ff */
[----:B-1----:R-:W-:Y:S01]  /*0300*/  FFMA R13, R2, R4, RZ ;  /* 0x00000004020d7223 */ /* 0x002fe200000000ff */
[----:B------:R-:W-:Y:S01]  /*0310*/  FFMA R4, R4, R3, RZ ;  /* 0x0000000304047223 */ /* 0x000fe200000000ff */
[----:B------:R-:W-:Y:S06]  /*0320*/  BAR.SYNC.DEFER_BLOCKING 0x0 ;  /* 0x0000000000007b1d */ /* 0x000fec0000010000 */
[----:B------:R-:W-:Y:S05]  /*0330*/  @!P0 BRA `(.L_x_6) ;  /* 0x0000000000308947 */ /* 0x000fea0003800000 */
[----:B------:R-:W0:Y:S01]  /*0340*/  S2R R15, SR_CTAID.Y ;  /* 0x00000000000f7919 */ /* 0x000e220000002600 */
[----:B------:R-:W-:Y:S01]  /*0350*/  LOP3.LUT P2, RZ, R7, R6, RZ, 0xfc, !PT ;  /* 0x0000000607ff7212 */ /* 0x000fe2000784fcff */
[----:B------:R-:W-:Y:S01]  /*0360*/  BSSY.RECONVERGENT B1, `(.L_x_7) ;  /* 0x0000008000017945 */ /* 0x000fe20003800200 */
[----:B------:R-:W-:Y:S02]  /*0370*/  MOV R2, RZ ;  /* 0x000000ff00027202 */ /* 0x000fe40000000f00 */
[----:B0-----:R-:W-:-:S13]  /*0380*/  ISETP.LT.U32.OR P2, PT, R15, 0x2, !P2 ;  /* 0x000000020f00780c */ /* 0x001fda0005741470 */
[----:B------:R-:W-:Y:S05]  /*0390*/  @P2 BRA `(.L_x_8) ;  /* 0x0000000000102947 */ /* 0x000fea0003800000 */
[----:B------:R-:W0:Y:S01]  /*03a0*/  LDC.64 R2, c[0x0][0x380] ;  /* 0x0000e000ff027b82 */ /* 0x000e220000000a00 */
[----:B------:R-:W-:-:S04]  /*03b0*/  IMAD R15, R15, 0x1c, R8 ;  /* 0x0000001c0f0f7824 */ /* 0x000fc800078e0208 */
[----:B0-----:R-:W-:-:S06]  /*03c0*/  IMAD.WIDE.U32 R2, R15, 0x4, R2 ;  /* 0x000000040f027825 */ /* 0x001fcc00078e0002 */
[----:B------:R0:W5:Y:S02]  /*03d0*/  LDG.E.CONSTANT R2, desc[UR8][R2.64+-0xe4] ;  /* 0xffff1c0802027981 */ /* 0x000164000c1e9900 */
.L_x_8:
[----:B------:R-:W-:Y:S05]  /*03e0*/  BSYNC.RECONVERGENT B1 ;  /* 0x0000000000017941 */ /* 0x000fea0003800200 */
.L_x_7:
[----:B-----5:R1:W-:Y:S02]  /*03f0*/  STS [R9], R2 ;  /* 0x0000000209007388 */ /* 0x0203e40000000800 */
.L_x_6:
[----:B------:R-:W-:Y:S05]  /*0400*/  BSYNC.RECONVERGENT B0 ;  /* 0x0000000000007941 */ /* 0x000fea0003800200 */
.L_x_5:
[----:B01----:R-:W0:Y:S01]  /*0410*/  LDC.64 R2, c[0x0][0x388] ;  /* 0x0000e200ff027b82 */ /* 0x003e220000000a00 */
[----:B------:R-:W-:Y:S01]  /*0420*/  LEA R14, R5, R6, 0x1 ;  /* 0x00000006050e7211 */ /* 0x000fe200078e08ff */
[----:B------:R-:W-:Y:S04]  /*0430*/  BSSY.RECONVERGENT B0, `(.L_x_9) ;  /* 0x0000006000007945 */ /* 0x000fe80003800200 */
[----:B------:R-:W-:-:S04]  /*0440*/  IMAD R15, R14, 0x19, RZ ;  /* 0x000000190e0f7824 */ /* 0x000fc800078e02ff */
[----:B0-----:R-:W-:Y:S01]  /*0450*/  IMAD.WIDE.U32 R2, R15, 0x4, R2 ;  /* 0x000000040f027825 */ /* 0x001fe200078e0002 */
[----:B------:R-:W-:Y:S06]  /*0460*/  @!P1 BRA `(.L_x_10) ;  /* 0x0000000000089947 */ /* 0x000fec0003800000 */
[----:B------:R-:W2:Y:S04]  /*0470*/  LDG.E.CONSTANT R15, desc[UR8][R2.64+0x4] ;  /* 0x00000408020f7981 */ /* 0x000ea8000c1e9900 */
[----:B--2---:R0:W-:Y:S02]  /*0480*/  STS [R10], R15 ;  /* 0x0000000f0a007388 */ /* 0x0041e40000000800 */
.L_x_10:
[----:B------:R-:W-:Y:S05]  /*0490*/  BSYNC.RECONVERGENT B0 ;  /* 0x0000000000007941 */ /* 0x000fea0003800200 */
.L_x_9:
[----:B------:R-:W-:Y:S06]  /*04a0*/  BAR.SYNC.DEFER_BLOCKING 0x0 ;  /* 0x0000000000007b1d */ /* 0x000fec0000010000 */
[----:B------:R-:W-:Y:S01]  /*04b0*/  BSSY.RECONVERGENT B0, `(.L_x_11) ;  /* 0x0000014000007945 */ /* 0x000fe20003800200 */
[----:B------:R-:W-:Y:S04]  /*04c0*/  LDS R16, [R11] ;  /* 0x000000000b107984 */ /* 0x000fe80000000800 */
[----:B0-----:R-:W0:Y:S04]  /*04d0*/  LDS.64 R14, [R12] ;  /* 0x000000000c0e7984 */ /* 0x001e280000000a00 */
[----:B------:R-:W1:Y:S01]  /*04e0*/  LDS R19, [R11+0x38] ;  /* 0x000038000b137984 */ /* 0x000e620000000800 */
[C---:B0-----:R-:W-:Y:S01]  /*04f0*/  FFMA R17, R16.reuse, R14, R17 ;  /* 0x0000000e10117223 */ /* 0x041fe20000000011 */
[----:B------:R-:W-:Y:S01]  /*0500*/  FFMA R0, R16, R15, R0 ;  /* 0x0000000f10007223 */ /* 0x000fe20000000000 */
[----:B-1----:R-:W-:Y:S01]  /*0510*/  FFMA R13, R14, R19, R13 ;  /* 0x000000130e0d7223 */ /* 0x002fe2000000000d */
[----:B------:R-:W-:Y:S01]  /*0520*/  FFMA R4, R19, R15, R4 ;  /* 0x0000000f13047223 */ /* 0x000fe20000000004 */
[----:B------:R-:W-:Y:S06]  /*0530*/  BAR.SYNC.DEFER_BLOCKING 0x0 ;  /* 0x0000000000007b1d */ /* 0x000fec0000010000 */
[----:B------:R-:W-:Y:S05]  /*0540*/  @!P0 BRA `(.L_x_12) ;  /* 0x0000000000288947 */ /* 0x000fea0003800000 */
[----:B------:R-:W0:Y:S01]  /*0550*/  S2R R19, SR_CTAID.Y ;  /* 0x0000000000137919 */ /* 0x000e220000002600 */
[----:B------:R-:W-:Y:S01]  /*0560*/  HFMA2 R14, -RZ, RZ, 0, 0 ;  /* 0x00000000ff0e7431 */ /* 0x000fe200000001ff */
[----:B0-----:R-:W-:-:S13]  /*0570*/  ISETP.GE.U32.AND P2, PT, R19, 0x2, PT ;  /* 0x000000021300780c */ /* 0x001fda0003f46070 */
[----:B------:R-:W-:Y:S05]  /*0580*/  @!P2 BRA `(.L_x_13) ;  /* 0x000000000014a947 */ /* 0x000fea0003800000 */
[----:B------:R-:W0:Y:S01]  /*0590*/  LDC.64 R14, c[0x0][0x380] ;  /* 0x0000e000ff0e7b82 */ /* 0x000e220000000a00 */
[----:B------:R-:W-:-:S05]  /*05a0*/  IMAD R19, R19, 0x1c, R8 ;  /* 0x0000001c13137824 */ /* 0x000fca00078e0208 */
[----:B------:R-:W-:-:S05]  /*05b0*/  IADD3 R19, PT, PT, R19, -0x38, RZ ;  /* 0xffffffc813137810 */ /* 0x000fca0007ffe0ff */
[----:B0-----:R-:W-:-:S06]  /*05c0*/  IMAD.WIDE.U32 R14, R19, 0x4, R14 ;  /* 0x00000004130e7825 */ /* 0x001fcc00078e000e */
[----:B------:R0:W5:Y:S02]  /*05d0*/  LDG.E.CONSTANT R14, desc[UR8][R14.64] ;  /* 0x000000080e0e7981 */ /* 0x000164000c1e9900 */
.L_x_13:
[----:B-----5:R1:W-:Y:S02]  /*05e0*/  STS [R9], R14 ;  /* 0x0000000e09007388 */ /* 0x0203e40000000800 */
.L_x_12:
[----:B------:R-:W-:Y:S05]  /*05f0*/  BSYNC.RECONVERGENT B0 ;  /* 0x0000000000007941 */ /* 0x000fea0003800200 */
.L_x_11:
[----:B------:R-:W-:Y:S04]  /*0600*/  BSSY.RECONVERGENT B0, `(.L_x_14) ;  /* 0x0000004000007945 */ /* 0x000fe80003800200 */
[----:B------:R-:W-:Y:S05]  /*0610*/  @!P1 BRA `(.L_x_15) ;  /* 0x0000000000089947 */ /* 0x000fea0003800000 */
[----:B0-----:R-:W2:Y:S04]  /*0620*/  LDG.E.CONSTANT R15, desc[UR8][R2.64+0x8] ;  /* 0x00000808020f7981 */ /* 0x001ea8000c1e9900 */
[----:B--2---:R2:W-:Y:S02]  /*0630*/  STS [R10], R15 ;  /* 0x0000000f0a007388 */ /* 0x0045e40000000800 */
.L_x_15:
[----:B------:R-:W-:Y:S05]  /*0640*/  BSYNC.RECONVERGENT B0 ;  /* 0x0000000000007941 */ /* 0x000fea0003800200 */
.L_x_14:
[----:B------:R-:W-:Y:S06]  /*0650*/  BAR.SYNC.DEFER_BLOCKING 0x0 ;  /* 0x0000000000007b1d */ /* 0x000fec0000010000 */
[----:B------:R-:W-:Y:S01]  /*0660*/  BSSY.RECONVERGENT B0, `(.L_x_16) ;  /* 0x0000017000007945 */ /* 0x000fe20003800200 */
[----:B------:R-:W-:Y:S04]  /*0670*/  LDS R16, [R11] ;  /* 0x000000000b107984 */ /* 0x000fe80000000800 */
[----:B012---:R-:W0:Y:S04]  /*0680*/  LDS.64 R14, [R12] ;  /* 0x000000000c0e7984 */ /* 0x007e280000000a00 */
        /* <DEDUP_REMOVED lines=8> */
[----:B------:R-:W-:Y:S01]  /*0710*/  ISETP.GT.U32.AND P2, PT, R8, 0x1a, PT ;  /* 0x0000001a0800780c */ /* 0x000fe20003f44070 */
[----:B------:R-:W-:Y:S01]  /*0720*/  BSSY.RECONVERGENT B1, `(.L_x_18) ;  /* 0x0000009000017945 */ /* 0x000fe20003800200 */
[----:B------:R-:W-:Y:S02]  /*0730*/  MOV R14, RZ ;  /* 0x000000ff000e7202 */ /* 0x000fe40000000f00 */
[----:B0-----:R-:W-:-:S13]  /*0740*/  ISETP.LT.U32.OR P2, PT, R19, 0x2, P2 ;  /* 0x000000021300780c */ /* 0x001fda0001741470 */
[----:B------:R-:W-:Y:S05]  /*0750*/  @P2 BRA `(.L_x_19) ;  /* 0x0000000000142947 */ /* 0x000fea0003800000 */
[----:B------:R-:W0:Y:S01]  /*0760*/  LDC.64 R14, c[0x0][0x380] ;  /* 0x0000e000ff0e7b82 */ /* 0x000e220000000a00 */
[----:B------:R-:W-:-:S05]  /*0770*/  IMAD R19, R19, 0x1c, R8 ;  /* 0x0000001c13137824 */ /* 0x000fca00078e0208 */
[----:B------:R-:W-:-:S05]  /*0780*/  IADD3 R19, PT, PT, R19, -0x37, RZ ;  /* 0xffffffc913137810 */ /* 0x000fca0007ffe0ff */
[----:B0-----:R-:W-:-:S06]  /*0790*/  IMAD.WIDE.U32 R14, R19, 0x4, R14 ;  /* 0x00000004130e7825 */ /* 0x001fcc00078e000e */
[----:B------:R0:W5:Y:S02]  /*07a0*/  LDG.E.CONSTANT R14, desc[UR8][R14.64] ;  /* 0x000000080e0e7981 */ /* 0x000164000c1e9900 */
.L_x_19:
[----:B------:R-:W-:Y:S05]  /*07b0*/  BSYNC.RECONVERGENT B1 ;  /* 0x0000000000017941 */ /* 0x000fea0003800200 */
.L_x_18:
[----:B-----5:R1:W-:Y:S02]  /*07c0*/  STS [R9], R14 ;  /* 0x0000000e09007388 */ /* 0x0203e40000000800 */
.L_x_17:
[----:B------:R-:W-:Y:S05]  /*07d0*/  BSYNC.RECONVERGENT B0 ;  /* 0x0000000000007941 */ /* 0x000fea0003800200 */
.L_x_16:
[----:B------:R-:W-:Y:S04]  /*07e0*/  BSSY.RECONVERGENT B0, `(.L_x_20) ;  /* 0x0000004000007945 */ /* 0x000fe80003800200 */
[----:B------:R-:W-:Y:S05]  /*07f0*/  @!P1 BRA `(.L_x_21) ;  /* 0x0000000000089947 */ /* 0x000fea0003800000 */
[----:B0-----:R-:W2:Y:S04]  /*0800*/  LDG.E.CONSTANT R15, desc[UR8][R2.64+0xc] ;  /* 0x00000c08020f7981 */ /* 0x001ea8000c1e9900 */
[----:B--2---:R2:W-:Y:S02]  /*0810*/  STS [R10], R15 ;  /* 0x0000000f0a007388 */ /* 0x0045e40000000800 */
.L_x_21:
[----:B------:R-:W-:Y:S05]  /*0820*/  BSYNC.RECONVERGENT B0 ;  /* 0x0000000000007941 */ /* 0x000fea0003800200 */
.L_x_20:
        /* <DEDUP_REMOVED lines=14> */
[----:B------:R-:W-:Y:S02]  /*0910*/  HFMA2 R14, -RZ, RZ, 0, 0 ;  /* 0x00000000ff0e7431 */ /* 0x000fe400000001ff */
[----:B0-----:R-:W-:-:S13]  /*0920*/  ISETP.LT.U32.OR P2, PT, R19, 0x2, P2 ;  /* 0x000000021300780c */ /* 0x001fda0001741470 */
[----:B------:R-:W-:Y:S05]  /*0930*/  @P2 BRA `(.L_x_25) ;  /* 0x0000000000142947 */ /* 0x000fea0003800000 */
[----:B------:R-:W0:Y:S01]  /*0940*/  LDC.64 R14, c[0x0][0x380] ;  /* 0x0000e000ff0e7b82 */ /* 0x000e220000000a00 */
[----:B------:R-:W-:-:S05]  /*0950*/  IMAD R19, R19, 0x1c, R8 ;  /* 0x0000001c13137824 */ /* 0x000fca00078e0208 */
[----:B------:R-:W-:-:S05]  /*0960*/  IADD3 R19, PT, PT, R19, -0x36, RZ ;  /* 0xffffffca13137810 */ /* 0x000fca0007ffe0ff */
[----:B0-----:R-:W-:-:S06]  /*0970*/  IMAD.WIDE.U32 R14, R19, 0x4, R14 ;  /* 0x00000004130e7825 */ /* 0x001fcc00078e000e */
[----:B------:R0:W5:Y:S02]  /*0980*/  LDG.E.CONSTANT R14, desc[UR8][R14.64] ;  /* 0x000000080e0e7981 */ /* 0x000164000c1e9900 */
.L_x_25:
[----:B------:R-:W-:Y:S05]  /*0990*/  BSYNC.RECONVERGENT B1 ;  /* 0x0000000000017941 */ /* 0x000fea0003800200 */
.L_x_24:
[----:B-----5:R1:W-:Y:S02]  /*09a0*/  STS [R9], R14 ;  /* 0x0000000e09007388 */ /* 0x0203e40000000800 */
.L_x_23:
[----:B------:R-:W-:Y:S05]  /*09b0*/  BSYNC.RECONVERGENT B0 ;  /* 0x0000000000007941 */ /* 0x000fea0003800200 */
.L_x_22:
[----:B------:R-:W-:Y:S04]  /*09c0*/  BSSY.RECONVERGENT B0, `(.L_x_26) ;  /* 0x0000004000007945 */ /* 0x000fe80003800200 */
[----:B------:R-:W-:Y:S05]  /*09d0*/  @!P1 BRA `(.L_x_27) ;  /* 0x0000000000089947 */ /* 0x000fea0003800000 */
[----:B0-----:R-:W2:Y:S04]  /*09e0*/  LDG.E.CONSTANT R15, desc[UR8][R2.64+0x10] ;  /* 0x00001008020f7981 */ /* 0x001ea8000c1e9900 */
[----:B--2---:R2:W-:Y:S02]  /*09f0*/  STS [R10], R15 ;  /* 0x0000000f0a007388 */ /* 0x0045e40000000800 */
.L_x_27:
[----:B------:R-:W-:Y:S05]  /*0a00*/  BSYNC.RECONVERGENT B0 ;  /* 0x0000000000007941 */ /* 0x000fea0003800200 */
.L_x_26:
        /* <DEDUP_REMOVED lines=12> */
[----:B------:R-:W-:Y:S01]  /*0ad0*/  ISETP.GE.U32.AND P2, PT, R8, 0x2, PT ;  /* 0x000000020800780c */ /* 0x000fe20003f46070 */
[----:B------:R-:W-:Y:S01]  /*0ae0*/  BSSY.RECONVERGENT B1, `(.L_x_30) ;  /* 0x0000008000017945 */ /* 0x000fe20003800200 */
[----:B------:R-:W-:Y:S02]  /*0af0*/  MOV R14, RZ ;  /* 0x000000ff000e7202 */ /* 0x000fe40000000f00 */
[----:B0-----:R-:W-:-:S13]  /*0b00*/  ISETP.EQ.OR P2, PT, R19, RZ, !P2 ;  /* 0x000000ff1300720c */ /* 0x001fda0005742670 */
[----:B------:R-:W-:Y:S05]  /*0b10*/  @P2 BRA `(.L_x_31) ;  /* 0x0000000000102947 */ /* 0x000fea0003800000 */
[----:B------:R-:W0:Y:S01]  /*0b20*/  LDC.64 R14, c[0x0][0x380] ;  /* 0x0000e000ff0e7b82 */ /* 0x000e220000000a00 */
[----:B------:R-:W-:-:S04]  /*0b30*/  IMAD R19, R19, 0x1c, R8 ;  /* 0x0000001c13137824 */ /* 0x000fc800078e0208 */
[----:B0-----:R-:W-:-:S06]  /*0b40*/  IMAD.WIDE.U32 R14, R19, 0x4, R14 ;  /* 0x00000004130e7825 */ /* 0x001fcc00078e000e */
[----:B------:R0:W5:Y:S02]  /*0b50*/  LDG.E.CONSTANT R14, desc[UR8][R14.64+-0x78] ;  /* 0xffff88080e0e7981 */ /* 0x000164000c1e9900 */
.L_x_31:
[----:B------:R-:W-:Y:S05]  /*0b60*/  BSYNC.RECONVERGENT B1 ;  /* 0x0000000000017941 */ /* 0x000fea0003800200 */
.L_x_30:
[----:B-----5:R1:W-:Y:S02]  /*0b70*/  STS [R9], R14 ;  /* 0x0000000e09007388 */ /* 0x0203e40000000800 */
.L_x_29:
[----:B------:R-:W-:Y:S05]  /*0b80*/  BSYNC.RECONVERGENT B0 ;  /* 0x0000000000007941 */ /* 0x000fea0003800200 */
.L_x_28:
[----:B------:R-:W-:Y:S04]  /*0b90*/  BSSY.RECONVERGENT B0, `(.L_x_32) ;  /* 0x0000004000007945 */ /* 0x000fe80003800200 */
[----:B------:R-:W-:Y:S05]  /*0ba0*/  @!P1 BRA `(.L_x_33) ;  /* 0x0000000000089947 */ /* 0x000fea0003800000 */
[----:B0-----:R-:W2:Y:S04]  /*0bb0*/  LDG.E.CONSTANT R15, desc[UR8][R2.64+0x14] ;  /* 0x00001408020f7981 */ /* 0x001ea8000c1e9900 */
[----:B--2---:R2:W-:Y:S02]  /*0bc0*/  STS [R10], R15 ;  /* 0x0000000f0a007388 */ /* 0x0045e40000000800 */
.L_x_33:
[----:B------:R-:W-:Y:S05]  /*0bd0*/  BSYNC.RECONVERGENT B0 ;  /* 0x0000000000007941 */ /* 0x000fea0003800200 */
.L_x_32:
        /* <DEDUP_REMOVED lines=12> */
[----:B------:R-:W-:Y:S01]  /*0ca0*/  LOP3.LUT P2, RZ, R7, R6, RZ, 0xfc, !PT ;  /* 0x0000000607ff7212 */ /* 0x000fe2000784fcff */
[----:B------:R-:W-:Y:S01]  /*0cb0*/  BSSY.RECONVERGENT B1, `(.L_x_36) ;  /* 0x0000008000017945 */ /* 0x000fe20003800200 */
[----:B------:R-:W-:Y:S02]  /*0cc0*/  HFMA2 R14, -RZ, RZ, 0, 0 ;  /* 0x00000000ff0e7431 */ /* 0x000fe400000001ff */
[----:B0-----:R-:W-:-:S13]  /*0cd0*/  ISETP.EQ.OR P2, PT, R19, RZ, !P2 ;  /* 0x000000ff1300720c */ /* 0x001fda0005742670 */
[----:B------:R-:W-:Y:S05]  /*0ce0*/  @P2 BRA `(.L_x_37) ;  /* 0x0000000000102947 */ /* 0x000fea0003800000 */
[----:B------:R-:W0:Y:S01]  /*0cf0*/  LDC.64 R14, c[0x0][0x380] ;  /* 0x0000e000ff0e7b82 */ /* 0x000e220000000a00 */
[----:B------:R-:W-:-:S04]  /*0d00*/  IMAD R19, R19, 0x1c, R8 ;  /* 0x0000001c13137824 */ /* 0x000fc800078e0208 */
[----:B0-----:R-:W-:-:S06]  /*0d10*/  IMAD.WIDE.U32 R14, R19, 0x4, R14 ;  /* 0x00000004130e7825 */ /* 0x001fcc00078e000e */
[----:B------:R0:W5:Y:S02]  /*0d20*/  LDG.E.CONSTANT R14, desc[UR8][R14.64+-0x74] ;  /* 0xffff8c080e0e7981 */ /* 0x000164000c1e9900 */
.L_x_37:
[----:B------:R-:W-:Y:S05]  /*0d30*/  BSYNC.RECONVERGENT B1 ;  /* 0x0000000000017941 */ /* 0x000fea0003800200 */
.L_x_36:
[----:B-----5:R1:W-:Y:S02]  /*0d40*/  STS [R9], R14 ;  /* 0x0000000e09007388 */ /* 0x0203e40000000800 */
.L_x_35:
[----:B------:R-:W-:Y:S05]  /*0d50*/  BSYNC.RECONVERGENT B0 ;  /* 0x0000000000007941 */ /* 0x000fea0003800200 */
.L_x_34:
[----:B------:R-:W-:Y:S04]  /*0d60*/  BSSY.RECONVERGENT B0, `(.L_x_38) ;  /* 0x0000004000007945 */ /* 0x000fe80003800200 */
[----:B------:R-:W-:Y:S05]  /*0d70*/  @!P1 BRA `(.L_x_39) ;  /* 0x0000000000089947 */ /* 0x000fea0003800000 */
[----:B0-----:R-:W2:Y:S04]  /*0d80*/  LDG.E.CONSTANT R15, desc[UR8][R2.64+0x18] ;  /* 0x00001808020f7981 */ /* 0x001ea8000c1e9900 */
[----:B--2---:R2:W-:Y:S02]  /*0d90*/  STS [R10], R15 ;  /* 0x0000000f0a007388 */ /* 0x0045e40000000800 */
.L_x_39:
[----:B------:R-:W-:Y:S05]  /*0da0*/  BSYNC.RECONVERGENT B0 ;  /* 0x0000000000007941 */ /* 0x000fea0003800200 */
.L_x_38:
        /* <DEDUP_REMOVED lines=12> */
[----:B------:R-:W-:Y:S02]  /*0e70*/  MOV R14, RZ ;  /* 0x000000ff000e7202 */ /* 0x000fe40000000f00 */
[----:B0-----:R-:W-:-:S13]  /*0e80*/  ISETP.NE.AND P2, PT, R19, RZ, PT ;  /* 0x000000ff1300720c */ /* 0x001fda0003f45270 */
[----:B------:R-:W-:Y:S05]  /*0e90*/  @!P2 BRA `(.L_x_42) ;  /* 0x000000000014a947 */ /* 0x000fea0003800000 */
[----:B------:R-:W0:Y:S01]  /*0ea0*/  LDC.64 R14, c[0x0][0x380] ;  /* 0x0000e000ff0e7b82 */ /* 0x000e220000000a00 */
[----:B------:R-:W-:-:S05]  /*0eb0*/  IMAD R19, R19, 0x1c, R8 ;  /* 0x0000001c13137824 */ /* 0x000fca00078e0208 */
[----:B------:R-:W-:-:S05]  /*0ec0*/  IADD3 R19, PT, PT, R19, -0x1c, RZ ;  /* 0xffffffe413137810 */ /* 0x000fca0007ffe0ff */
[----:B0-----:R-:W-:-:S06]  /*0ed0*/  IMAD.WIDE.U32 R14, R19, 0x4, R14 ;  /* 0x00000004130e7825 */ /* 0x001fcc00078e000e */
[----:B------:R0:W5:Y:S02]  /*0ee0*/  LDG.E.CONSTANT R14, desc[UR8][R14.64] ;  /* 0x000000080e0e7981 */ /* 0x000164000c1e9900 */
.L_x_42:
[----:B-----5:R1:W-:Y:S02]  /*0ef0*/  STS [R9], R14 ;  /* 0x0000000e09007388 */ /* 0x0203e40000000800 */
.L_x_41:
[----:B------:R-:W-:Y:S05]  /*0f00*/  BSYNC.RECONVERGENT B0 ;  /* 0x0000000000007941 */ /* 0x000fea0003800200 */
.L_x_40:
[----:B------:R-:W-:Y:S04]  /*0f10*/  BSSY.RECONVERGENT B0, `(.L_x_43) ;  /* 0x0000004000007945 */ /* 0x000fe80003800200 */
[----:B------:R-:W-:Y:S05]  /*0f20*/  @!P1 BRA `(.L_x_44) ;  /* 0x0000000000089947 */ /* 0x000fea0003800000 */
[----:B0-----:R-:W2:Y:S04]  /*0f30*/  LDG.E.CONSTANT R15, desc[UR8][R2.64+0x1c] ;  /* 0x00001c08020f7981 */ /* 0x001ea8000c1e9900 */
[----:B--2---:R2:W-:Y:S02]  /*0f40*/  STS [R10], R15 ;  /* 0x0000000f0a007388 */ /* 0x0045e40000000800 */
.L_x_44:
[----:B------:R-:W-:Y:S05]  /*0f50*/  BSYNC.RECONVERGENT B0 ;  /* 0x0000000000007941 */ /* 0x000fea0003800200 */
.L_x_43:
        /* <DEDUP_REMOVED lines=15> */
[----:B0-----:R-:W-:-:S13]  /*1050*/  ISETP.EQ.OR P2, PT, R19, RZ, P2 ;  /* 0x000000ff1300720c */ /* 0x001fda0001742670 */
[----:B------:R-:W-:Y:S05]  /*1060*/  @P2 BRA `(.L_x_48) ;  /* 0x0000000000142947 */ /* 0x000fea0003800000 */
[----:B------:R-:W0:Y:S01]  /*1070*/  LDC.64 R14, c[0x0][0x380] ;  /* 0x0000e000ff0e7b82 */ /* 0x000e220000000a00 */
[----:B------:R-:W-:-:S05]  /*1080*/  IMAD R19, R19, 0x1c, R8 ;  /* 0x0000001c13137824 */ /* 0x000fca00078e0208 */
[----:B------:R-:W-:-:S05]  /*1090*/  IADD3 R19, PT, PT, R19, -0x1b, RZ ;  /* 0xffffffe513137810 */ /* 0x000fca0007ffe0ff */
[----:B0-----:R-:W-:-:S06]  /*10a0*/  IMAD.WIDE.U32 R14, R19, 0x4, R14 ;  /* 0x00000004130e7825 */ /* 0x001fcc00078e000e */
[----:B------:R0:W5:Y:S02]  /*10b0*/  LDG.E.CONSTANT R14, desc[UR8][R14.64] ;  /* 0x000000080e0e7981 */ /* 0x000164000c1e9900 */
.L_x_48:
[----:B------:R-:W-:Y:S05]  /*10c0*/  BSYNC.RECONVERGENT B1 ;  /* 0x0000000000017941 */ /* 0x000fea0003800200 */
.L_x_47:
[----:B-----5:R1:W-:Y:S02]  /*10d0*/  STS [R9], R14 ;  /* 0x0000000e09007388 */ /* 0x0203e40000000800 */
.L_x_46:
[----:B------:R-:W-:Y:S05]  /*10e0*/  BSYNC.RECONVERGENT B0 ;  /* 0x0000000000007941 */ /* 0x000fea0003800200 */
.L_x_45:
[----:B------:R-:W-:Y:S04]  /*10f0*/  BSSY.RECONVERGENT B0, `(.L_x_49) ;  /* 0x0000004000007945 */ /* 0x000fe80003800200 */
[----:B------:R-:W-:Y:S05]  /*1100*/  @!P1 BRA `(.L_x_50) ;  /* 0x0000000000089947 */ /* 0x000fea0003800000 */
[----:B0-----:R-:W2:Y:S04]  /*1110*/  LDG.E.CONSTANT R15, desc[UR8][R2.64+0x20] ;  /* 0x00002008020f7981 */ /* 0x001ea8000c1e9900 */
[----:B--2---:R2:W-:Y:S02]  /*1120*/  STS [R10], R15 ;  /* 0x0000000f0a007388 */ /* 0x0045e40000000800 */
.L_x_50:
[----:B------:R-:W-:Y:S05]  /*1130*/  BSYNC.RECONVERGENT B0 ;  /* 0x0000000000007941 */ /* 0x000fea0003800200 */
.L_x_49:
        /* <DEDUP_REMOVED lines=15> */
[----:B0-----:R-:W-:-:S13]  /*1230*/  ISETP.EQ.OR P2, PT, R19, RZ, P2 ;  /* 0x000000ff1300720c */ /* 0x001fda0001742670 */
[----:B------:R-:W-:Y:S05]  /*1240*/  @P2 BRA `(.L_x_54) ;  /* 0x0000000000142947 */ /* 0x000fea0003800000 */
[----:B------:R-:W0:Y:S01]  /*1250*/  LDC.64 R14, c[0x0][0x380] ;  /* 0x0000e000ff0e7b82 */ /* 0x000e220000000a00 */
[----:B------:R-:W-:-:S05]  /*1260*/  IMAD R19, R19, 0x1c, R8 ;  /* 0x0000001c13137824 */ /* 0x000fca00078e0208 */
[----:B------:R-:W-:-:S05]  /*1270*/  IADD3 R19, PT, PT, R19, -0x1a, RZ ;  /* 0xffffffe613137810 */ /* 0x000fca0007ffe0ff */
[----:B0-----:R-:W-:-:S06]  /*1280*/  IMAD.WIDE.U32 R14, R19, 0x4, R14 ;  /* 0x00000004130e7825 */ /* 0x001fcc00078e000e */
[----:B------:R0:W5:Y:S02]  /*1290*/  LDG.E.CONSTANT R14, desc[UR8][R14.64] ;  /* 0x000000080e0e7981 */ /* 0x000164000c1e9900 */
.L_x_54:
[----:B------:R-:W-:Y:S05]  /*12a0*/  BSYNC.RECONVERGENT B1 ;  /* 0x0000000000017941 */ /* 0x000fea0003800200 */
.L_x_53:
[----:B-----5:R1:W-:Y:S02]  /*12b0*/  STS [R9], R14 ;  /* 0x0000000e09007388 */ /* 0x0203e40000000800 */
.L_x_52:
[----:B------:R-:W-:Y:S05]  /*12c0*/  BSYNC.RECONVERGENT B0 ;  /* 0x0000000000007941 */ /* 0x000fea0003800200 */
.L_x_51:
[----:B------:R-:W-:Y:S04]  /*12d0*/  BSSY.RECONVERGENT B0, `(.L_x_55) ;  /* 0x0000004000007945 */ /* 0x000fe80003800200 */
[----:B------:R-:W-:Y:S05]  /*12e0*/  @!P1 BRA `(.L_x_56) ;  /* 0x0000000000089947 */ /* 0x000fea0003800000 */
[----:B0-----:R-:W2:Y:S04]  /*12f0*/  LDG.E.CONSTANT R15, desc[UR8][R2.64+0x24] ;  /* 0x00002408020f7981 */ /* 0x001ea8000c1e9900 */
[----:B--2---:R2:W-:Y:S02]  /*1300*/  STS [R10], R15 ;  /* 0x0000000f0a007388 */ /* 0x0045e40000000800 */
.L_x_56:
[----:B------:R-:W-:Y:S05]  /*1310*/  BSYNC.RECONVERGENT B0 ;  /* 0x0000000000007941 */ /* 0x000fea0003800200 */
.L_x_55:
        /* <DEDUP_REMOVED lines=11> */
[----:B------:R-:W-:Y:S01]  /*13d0*/  ISETP.GE.U32.AND P2, PT, R8, 0x2, PT ;  /* 0x000000020800780c */ /* 0x000fe20003f46070 */
[----:B------:R-:W-:Y:S01]  /*13e0*/  BSSY.RECONVERGENT B1, `(.L_x_59) ;  /* 0x0000008000017945 */ /* 0x000fe20003800200 */
[----:B------:R-:W-:-:S11]  /*13f0*/  HFMA2 R14, -RZ, RZ, 0, 0 ;  /* 0x00000000ff0e7431 */ /* 0x000fd600000001ff */
[----:B------:R-:W-:Y:S05]  /*1400*/  @!P2 BRA `(.L_x_60) ;  /* 0x000000000014a947 */ /* 0x000fea0003800000 */
[----:B------:R-:W0:Y:S01]  /*1410*/  S2R R13, SR_CTAID.Y ;  /* 0x00000000000d7919 */ /* 0x000e220000002600 */
[----:B------:R-:W1:Y:S01]  /*1420*/  LDC.64 R14, c[0x0][0x380] ;  /* 0x0000e000ff0e7b82 */ /* 0x000e620000000a00 */
[----:B0-----:R-:W-:-:S04]  /*1430*/  IMAD R13, R13, 0x1c, R8 ;  /* 0x0000001c0d0d7824 */ /* 0x001fc800078e0208 */
[----:B-1----:R-:W-:-:S06]  /*1440*/  IMAD.WIDE.U32 R14, R13, 0x4, R14 ;  /* 0x000000040d0e7825 */ /* 0x002fcc00078e000e */
[----:B------:R0:W5:Y:S02]  /*1450*/  LDG.E.CONSTANT R14, desc[UR8][R14.64+-0x8] ;  /* 0xfffff8080e0e7981 */ /* 0x000164000c1e9900 */
.L_x_60:
[----:B------:R-:W-:Y:S05]  /*1460*/  BSYNC.RECONVERGENT B1 ;  /* 0x0000000000017941 */ /* 0x000fea0003800200 */
.L_x_59:
[----:B-----5:R1:W-:Y:S02]  /*1470*/  STS [R9], R14 ;  /* 0x0000000e09007388 */ /* 0x0203e40000000800 */
.L_x_58:
[----:B------:R-:W-:Y:S05]  /*1480*/  BSYNC.RECONVERGENT B0 ;  /* 0x0000000000007941 */ /* 0x000fea0003800200 */
.L_x_57:
[----:B------:R-:W-:Y:S04]  /*1490*/  BSSY.RECONVERGENT B0, `(.L_x_61) ;  /* 0x0000004000007945 */ /* 0x000fe80003800200 */
[----:B------:R-:W-:Y:S05]  /*14a0*/  @!P1 BRA `(.L_x_62) ;  /* 0x0000000000089947 */ /* 0x000fea0003800000 */
[----:B------:R-:W2:Y:S04]  /*14b0*/  LDG.E.CONSTANT R13, desc[UR8][R2.64+0x28] ;  /* 0x00002808020d7981 */ /* 0x000ea8000c1e9900 */
[----:B--2---:R2:W-:Y:S02]  /*14c0*/  STS [R10], R13 ;  /* 0x0000000d0a007388 */ /* 0x0045e40000000800 */
.L_x_62:
[----:B------:R-:W-:Y:S05]  /*14d0*/  BSYNC.RECONVERGENT B0 ;  /* 0x0000000000007941 */ /* 0x000fea0003800200 */
.L_x_61:
[----:B------:R-:W-:Y:S06]  /*14e0*/  BAR.SYNC.DEFER_BLOCKING 0x0 ;  /* 0x0000000000007b1d */ /* 0x000fec0000010000 */
[----:B------:R-:W-:Y:S01]  /*14f0*/  BSSY.RECONVERGENT B0, `(.L_x_63) ;  /* 0x0000015000007945 */ /* 0x000fe20003800200 */
[----:B------:R-:W-:Y:S04]  /*1500*/  LDS R16, [R11] ;  /* 0x000000000b107984 */ /* 0x000fe80000000800 */
[----:B01----:R-:W2:Y:S04]  /*1510*/  LDS.64 R14, [R12] ;  /* 0x000000000c0e7984 */ /* 0x003ea80000000a00 */
[----:B------:R-:W0:Y:S01]  /*1520*/  LDS R21, [R11+0x38] ;  /* 0x000038000b157984 */ /* 0x000e220000000800 */
[C---:B--2---:R-:W-:Y:S01]  /*1530*/  FFMA R13, R16.reuse, R14, R17 ;  /* 0x0000000e100d7223 */ /* 0x044fe20000000011 */
[----:B------:R-:W-:Y:S01]  /*1540*/  FFMA R0, R16, R15, R0 ;  /* 0x0000000f10007223 */ /* 0x000fe20000000000 */
[----:B0-----:R-:W-:Y:S01]  /*1550*/  FFMA R19, R14, R21, R19 ;  /* 0x000000150e137223 */ /* 0x001fe20000000013 */
[----:B------:R-:W-:Y:S01]  /*1560*/  FFMA R4, R21, R15, R4 ;  /* 0x0000000f15047223 */ /* 0x000fe20000000004 */
[----:B------:R-:W-:Y:S06]  /*1570*/  BAR.SYNC.DEFER_BLOCKING 0x0 ;  /* 0x0000000000007b1d */ /* 0x000fec0000010000 */
[----:B------:R-:W-:Y:S05]  /*1580*/  @!P0 BRA `(.L_x_64) ;  /* 0x00000000002c8947 */ /* 0x000fea0003800000 */
[----:B------:R-:W-:Y:S01]  /*1590*/  LOP3.LUT P2, RZ, R7, R6, RZ, 0xfc, !PT ;  /* 0x0000000607ff7212 */ /* 0x000fe2000784fcff */
[----:B------:R-:W-:Y:S01]  /*15a0*/  BSSY.RECONVERGENT B1, `(.L_x_65) ;  /* 0x0000008000017945 */ /* 0x000fe20003800200 */
[----:B------:R-:W-:-:S11]  /*15b0*/  MOV R14, RZ ;  /* 0x000000ff000e7202 */ /* 0x000fd60000000f00 */
[----:B------:R-:W-:Y:S05]  /*15c0*/  @!P2 BRA `(.L_x_66) ;  /* 0x000000000014a947 */ /* 0x000fea0003800000 */
[----:B------:R-:W0:Y:S01]  /*15d0*/  S2R R17, SR_CTAID.Y ;  /* 0x0000000000117919 */ /* 0x000e220000002600 */
[----:B------:R-:W1:Y:S01]  /*15e0*/  LDC.64 R14, c[0x0][0x380] ;  /* 0x0000e000ff0e7b82 */ /* 0x000e620000000a00 */
[----:B0-----:R-:W-:-:S04]  /*15f0*/  IMAD R17, R17, 0x1c, R8 ;  /* 0x0000001c11117824 */ /* 0x001fc800078e0208 */
[----:B-1----:R-:W-:-:S06]  /*1600*/  IMAD.WIDE.U32 R14, R17, 0x4, R14 ;  /* 0x00000004110e7825 */ /* 0x002fcc00078e000e */
[----:B------:R0:W5:Y:S02]  /*1610*/  LDG.E.CONSTANT R14, desc[UR8][R14.64+-0x4] ;  /* 0xfffffc080e0e7981 */ /* 0x000164000c1e9900 */
.L_x_66:
[----:B------:R-:W-:Y:S05]  /*1620*/  BSYNC.RECONVERGENT B1 ;  /* 0x0000000000017941 */ /* 0x000fea0003800200 */
.L_x_65:
[----:B-----5:R1:W-:Y:S02]  /*1630*/  STS [R9], R14 ;  /* 0x0000000e09007388 */ /* 0x0203e40000000800 */
.L_x_64:
[----:B------:R-:W-:Y:S05]  /*1640*/  BSYNC.RECONVERGENT B0 ;  /* 0x0000000000007941 */ /* 0x000fea0003800200 */
.L_x_63:
[----:B------:R-:W2:Y:S01]  /*1650*/  @P1 LDG.E.CONSTANT R21, desc[UR8][R2.64+0x2c] ;  /* 0x00002c0802151981 */ /* 0x000ea2000c1e9900 */
[----:B01----:R-:W0:Y:S01]  /*1660*/  @P0 LDC.64 R14, c[0x0][0x380] ;  /* 0x0000e000ff0e0b82 */ /* 0x003e220000000a00 */
[----:B------:R-:W1:Y:S02]  /*1670*/  @P0 S2R R17, SR_CTAID.Y ;  /* 0x0000000000110919 */ /* 0x000e640000002600 */
[----:B------:R-:W3:Y:S01]  /*1680*/  @P1 LDG.E.CONSTANT R25, desc[UR8][R2.64+0x30] ;  /* 0x0000300802191981 */ /* 0x000ee2000c1e9900 */
[----:B-1----:R-:W-:-:S04]  /*1690*/  @P0 IMAD R17, R17, 0x1c, R8 ;  /* 0x0000001c11110824 */ /* 0x002fc800078e0208 */
[----:B0-----:R-:W-:-:S05]  /*16a0*/  @P0 IMAD.WIDE.U32 R16, R17, 0x4, R14 ;  /* 0x0000000411100825 */ /* 0x001fca00078e000e */
[----:B------:R-:W4:Y:S01]  /*16b0*/  @P0 LDG.E.CONSTANT R20, desc[UR8][R16.64] ;  /* 0x0000000810140981 */ /* 0x000f22000c1e9900 */
[----:B------:R-:W-:Y:S03]  /*16c0*/  BSSY.RECONVERGENT B0, `(.L_x_67) ;  /* 0x0000022000007945 */ /* 0x000fe60003800200 */
[----:B--2---:R-:W-:Y:S01]  /*16d0*/  @P1 STS [R10], R21 ;  /* 0x000000150a001388 */ /* 0x004fe20000000800 */
[----:B------:R-:W-:Y:S06]  /*16e0*/  BAR.SYNC.DEFER_BLOCKING 0x0 ;  /* 0x0000000000007b1d */ /* 0x000fec0000010000 */
[----:B------:R-:W-:Y:S04]  /*16f0*/  LDS R18, [R11] ;  /* 0x000000000b127984 */ /* 0x000fe80000000800 */
[----:B------:R-:W-:Y:S04]  /*1700*/  LDS R23, [R11+0x38] ;  /* 0x000038000b177984 */ /* 0x000fe80000000800 */
[----:B------:R-:W0:Y:S01]  /*1710*/  LDS.64 R14, [R12] ;  /* 0x000000000c0e7984 */ /* 0x000e220000000a00 */
[----:B------:R-:W-:Y:S06]  /*1720*/  BAR.SYNC.DEFER_BLOCKING 0x0 ;  /* 0x0000000000007b1d */ /* 0x000fec0000010000 */
[----:B----4-:R-:W-:Y:S04]  /*1730*/  @P0 STS [R9], R20 ;  /* 0x0000001409000388 */ /* 0x010fe80000000800 */
[----:B---3--:R-:W-:Y:S01]  /*1740*/  @P1 STS [R10], R25 ;  /* 0x000000190a001388 */ /* 0x008fe20000000800 */
[----:B------:R-:W-:Y:S06]  /*1750*/  BAR.SYNC.DEFER_BLOCKING 0x0 ;  /* 0x0000000000007b1d */ /* 0x000fec0000010000 */
[----:B------:R-:W-:Y:S04]  /*1760*/  LDS R22, [R11] ;  /* 0x000000000b167984 */ /* 0x000fe80000000800 */
[----:B------:R-:W1:Y:S04]  /*1770*/  LDS.64 R16, [R12] ;  /* 0x000000000c107984 */ /* 0x000e680000000a00 */
[----:B------:R-:W2:Y:S01]  /*1780*/  LDS R21, [R11+0x38] ;  /* 0x000038000b157984 */ /* 0x000ea20000000800 */
[C---:B0-----:R-:W-:Y:S01]  /*1790*/  FFMA R13, R18.reuse, R14, R13 ;  /* 0x0000000e120d7223 */ /* 0x041fe2000000000d */
[----:B------:R-:W-:Y:S01]  /*17a0*/  FFMA R0, R18, R15, R0 ;  /* 0x0000000f12007223 */ /* 0x000fe20000000000 */
[----:B------:R-:W-:Y:S01]  /*17b0*/  FFMA R19, R14, R23, R19 ;  /* 0x000000170e137223 */ /* 0x000fe20000000013 */
[----:B------:R-:W-:Y:S01]  /*17c0*/  FFMA R4, R23, R15, R4 ;  /* 0x0000000f17047223 */ /* 0x000fe20000000004 */
[C---:B-1----:R-:W-:Y:S01]  /*17d0*/  FFMA R13, R22.reuse, R16, R13 ;  /* 0x00000010160d7223 */ /* 0x042fe2000000000d */
[----:B------:R-:W-:Y:S01]  /*17e0*/  FFMA R0, R22, R17, R0 ;  /* 0x0000001116007223 */ /* 0x000fe20000000000 */
[----:B--2---:R-:W-:Y:S01]  /*17f0*/  FFMA R19, R16, R21, R19 ;  /* 0x0000001510137223 */ /* 0x004fe20000000013 */
[----:B------:R-:W-:Y:S01]  /*1800*/  FFMA R4, R21, R17, R4 ;  /* 0x0000001115047223 */ /* 0x000fe20000000004 */
[----:B------:R-:W-:Y:S06]  /*1810*/  BAR.SYNC.DEFER_BLOCKING 0x0 ;  /* 0x0000000000007b1d */ /* 0x000fec0000010000 */
[----:B------:R-:W-:Y:S05]  /*1820*/  @!P0 BRA `(.L_x_68) ;  /* 0x00000000002c8947 */ /* 0x000fea0003800000 */
[----:B------:R-:W-:Y:S01]  /*1830*/  ISETP.GT.U32.AND P2, PT, R8, 0x1a, PT ;  /* 0x0000001a0800780c */ /* 0x000fe20003f44070 */
[----:B------:R-:W-:Y:S01]  /*1840*/  BSSY.RECONVERGENT B1, `(.L_x_69) ;  /* 0x0000008000017945 */ /* 0x000fe20003800200 */
[----:B------:R-:W-:-:S11]  /*1850*/  HFMA2 R14, -RZ, RZ, 0, 0 ;  /* 0x00000000ff0e7431 */ /* 0x000fd600000001ff */
[----:B------:R-:W-:Y:S05]  /*1860*/  @P2 BRA `(.L_x_70) ;  /* 0x0000000000142947 */ /* 0x000fea0003800000 */
[----:B------:R-:W0:Y:S01]  /*1870*/  S2R R17, SR_CTAID.Y ;  /* 0x0000000000117919 */ /* 0x000e220000002600 */
[----:B------:R-:W1:Y:S01]  /*1880*/  LDC.64 R14, c[0x0][0x380] ;  /* 0x0000e000ff0e7b82 */ /* 0x000e620000000a00 */
[----:B0-----:R-:W-:-:S04]  /*1890*/  IMAD R17, R17, 0x1c, R8 ;  /* 0x0000001c11117824 */ /* 0x001fc800078e0208 */
[----:B-1----:R-:W-:-:S06]  /*18a0*/  IMAD.WIDE.U32 R14, R17, 0x4, R14 ;  /* 0x00000004110e7825 */ /* 0x002fcc00078e000e */
[----:B------:R0:W5:Y:S02]  /*18b0*/  LDG.E.CONSTANT R14, desc[UR8][R14.64+0x4] ;  /* 0x000004080e0e7981 */ /* 0x000164000c1e9900 */
.L_x_70:
[----:B------:R-:W-:Y:S05]  /*18c0*/  BSYNC.RECONVERGENT B1 ;  /* 0x0000000000017941 */ /* 0x000fea0003800200 */
.L_x_69:
[----:B-----5:R1:W-:Y:S02]  /*18d0*/  STS [R9], R14 ;  /* 0x0000000e09007388 */ /* 0x0203e40000000800 */
.L_x_68:
[----:B------:R-:W-:Y:S05]  /*18e0*/  BSYNC.RECONVERGENT B0 ;  /* 0x0000000000007941 */ /* 0x000fea0003800200 */
.L_x_67:
[----:B------:R-:W-:Y:S04]  /*18f0*/  BSSY.RECONVERGENT B0, `(.L_x_71) ;  /* 0x0000004000007945 */ /* 0x000fe80003800200 */
[----:B------:R-:W-:Y:S05]  /*1900*/  @!P1 BRA `(.L_x_72) ;  /* 0x0000000000089947 */ /* 0x000fea0003800000 */
[----:B0-----:R-:W2:Y:S04]  /*1910*/  LDG.E.CONSTANT R15, desc[UR8][R2.64+0x34] ;  /* 0x00003408020f7981 */ /* 0x001ea8000c1e9900 */
[----:B--2---:R2:W-:Y:S02]  /*1920*/  STS [R10], R15 ;  /* 0x0000000f0a007388 */ /* 0x0045e40000000800 */
.L_x_72:
[----:B------:R-:W-:Y:S05]  /*1930*/  BSYNC.RECONVERGENT B0 ;  /* 0x0000000000007941 */ /* 0x000fea0003800200 */
.L_x_71:
        /* <DEDUP_REMOVED lines=11> */
[----:B------:R-:W-:Y:S01]  /*19f0*/  ISETP.GT.U32.AND P2, PT, R8, 0x19, PT ;  /* 0x000000190800780c */ /* 0x000fe20003f44070 */
[----:B------:R-:W-:Y:S01]  /*1a00*/  BSSY.RECONVERGENT B1, `(.L_x_75) ;  /* 0x0000008000017945 */ /* 0x000fe20003800200 */
[----:B------:R-:W-:-:S11]  /*1a10*/  MOV R14, RZ ;  /* 0x000000ff000e7202 */ /* 0x000fd60000000f00 */
[----:B------:R-:W-:Y:S05]  /*1a20*/  @P2 BRA `(.L_x_76) ;  /* 0x0000000000142947 */ /* 0x000fea0003800000 */
[----:B------:R-:W0:Y:S01]  /*1a30*/  S2R R17, SR_CTAID.Y ;  /* 0x0000000000117919 */ /* 0x000e220000002600 */
[----:B------:R-:W1:Y:S01]  /*1a40*/  LDC.64 R14, c[0x0][0x380] ;  /* 0x0000e000ff0e7b82 */ /* 0x000e620000000a00 */
[----:B0-----:R-:W-:-:S04]  /*1a50*/  IMAD R17, R17, 0x1c, R8 ;  /* 0x0000001c11117824 */ /* 0x001fc800078e0208 */
[----:B-1----:R-:W-:-:S06]  /*1a60*/  IMAD.WIDE.U32 R14, R17, 0x4, R14 ;  /* 0x00000004110e7825 */ /* 0x002fcc00078e000e */
[----:B------:R0:W5:Y:S02]  /*1a70*/  LDG.E.CONSTANT R14, desc[UR8][R14.64+0x8] ;  /* 0x000008080e0e7981 */ /* 0x000164000c1e9900 */
.L_x_76:
[----:B------:R-:W-:Y:S05]  /*1a80*/  BSYNC.RECONVERGENT B1 ;  /* 0x0000000000017941 */ /* 0x000fea0003800200 */
.L_x_75:
[----:B-----5:R1:W-:Y:S02]  /*1a90*/  STS [R9], R14 ;  /* 0x0000000e09007388 */ /* 0x0203e40000000800 */
.L_x_74:
[----:B------:R-:W-:Y:S05]  /*1aa0*/  BSYNC.RECONVERGENT B0 ;  /* 0x0000000000007941 */ /* 0x000fea0003800200 */
.L_x_73:
[----:B------:R-:W-:Y:S04]  /*1ab0*/  BSSY.RECONVERGENT B0, `(.L_x_77) ;  /* 0x0000004000007945 */ /* 0x000fe80003800200 */
[----:B------:R-:W-:Y:S05]  /*1ac0*/  @!P1 BRA `(.L_x_78) ;  /* 0x0000000000089947 */ /* 0x000fea0003800000 */
[----:B0-----:R-:W2:Y:S04]  /*1ad0*/  LDG.E.CONSTANT R15, desc[UR8][R2.64+0x38] ;  /* 0x00003808020f7981 */ /* 0x001ea8000c1e9900 */
[----:B--2---:R2:W-:Y:S02]  /*1ae0*/  STS [R10], R15 ;  /* 0x0000000f0a007388 */ /* 0x0045e40000000800 */
.L_x_78:
[----:B------:R-:W-:Y:S05]  /*1af0*/  BSYNC.RECONVERGENT B0 ;  /* 0x0000000000007941 */ /* 0x000fea0003800200 */
.L_x_77:
        /* <DEDUP_REMOVED lines=14> */
[----:B------:R-:W-:Y:S02]  /*1be0*/  HFMA2 R14, -RZ, RZ, 0, 0 ;  /* 0x00000000ff0e7431 */ /* 0x000fe400000001ff */
[----:B0-----:R-:W-:-:S13]  /*1bf0*/  ISETP.GT.U32.OR P2, PT, R17, 0x1a, !P2 ;  /* 0x0000001a1100780c */ /* 0x001fda0005744470 */
[----:B------:R-:W-:Y:S05]  /*1c00*/  @P2 BRA `(.L_x_82) ;  /* 0x0000000000102947 */ /* 0x000fea0003800000 */
[----:B------:R-:W0:Y:S01]  /*1c10*/  LDC.64 R14, c[0x0][0x380] ;  /* 0x0000e000ff0e7b82 */ /* 0x000e220000000a00 */
[----:B------:R-:W-:-:S04]  /*1c20*/  IMAD R17, R17, 0x1c, R8 ;  /* 0x0000001c11117824 */ /* 0x000fc800078e0208 */
[----:B0-----:R-:W-:-:S06]  /*1c30*/  IMAD.WIDE.U32 R14, R17, 0x4, R14 ;  /* 0x00000004110e7825 */ /* 0x001fcc00078e000e */
[----:B------:R0:W5:Y:S02]  /*1c40*/  LDG.E.CONSTANT R14, desc[UR8][R14.64+0x68] ;  /* 0x000068080e0e7981 */ /* 0x000164000c1e9900 */
.L_x_82:
[----:B------:R-:W-:Y:S05]  /*1c50*/  BSYNC.RECONVERGENT B1 ;  /* 0x0000000000017941 */ /* 0x000fea0003800200 */
.L_x_81:
[----:B-----5:R1:W-:Y:S02]  /*1c60*/  STS [R9], R14 ;  /* 0x0000000e09007388 */ /* 0x0203e40000000800 */
.L_x_80:
[----:B------:R-:W-:Y:S05]  /*1c70*/  BSYNC.RECONVERGENT B0 ;  /* 0x0000000000007941 */ /* 0x000fea0003800200 */
.L_x_79:
[----:B------:R-:W-:Y:S04]  /*1c80*/  BSSY.RECONVERGENT B0, `(.L_x_83) ;  /* 0x0000004000007945 */ /* 0x000fe80003800200 */
[----:B------:R-:W-:Y:S05]  /*1c90*/  @!P1 BRA `(.L_x_84) ;  /* 0x0000000000089947 */ /* 0x000fea0003800000 */
[----:B0-----:R-:W2:Y:S04]  /*1ca0*/  LDG.E.CONSTANT R15, desc[UR8][R2.64+0x3c] ;  /* 0x00003c08020f7981 */ /* 0x001ea8000c1e9900 */
[----:B--2---:R2:W-:Y:S02]  /*1cb0*/  STS [R10], R15 ;  /* 0x0000000f0a007388 */ /* 0x0045e40000000800 */
.L_x_84:
[----:B------:R-:W-:Y:S05]  /*1cc0*/  BSYNC.RECONVERGENT B0 ;  /* 0x0000000000007941 */ /* 0x000fea0003800200 */
.L_x_83:
        /* <DEDUP_REMOVED lines=14> */
[----:B------:R-:W-:Y:S02]  /*1db0*/  MOV R14, RZ ;  /* 0x000000ff000e7202 */ /* 0x000fe40000000f00 */
[----:B0-----:R-:W-:-:S13]  /*1dc0*/  ISETP.GT.U32.OR P2, PT, R17, 0x1a, !P2 ;  /* 0x0000001a1100780c */ /* 0x001fda0005744470 */
[----:B------:R-:W-:Y:S05]  /*1dd0*/  @P2 BRA `(.L_x_88) ;  /* 0x0000000000102947 */ /* 0x000fea0003800000 */
[----:B------:R-:W0:Y:S01]  /*1de0*/  LDC.64 R14, c[0x0][0x380] ;  /* 0x0000e000ff0e7b82 */ /* 0x000e220000000a00 */
[----:B------:R-:W-:-:S04]  /*1df0*/  IMAD R17, R17, 0x1c, R8 ;  /* 0x0000001c11117824 */ /* 0x000fc800078e0208 */
[----:B0-----:R-:W-:-:S06]  /*1e00*/  IMAD.WIDE.U32 R14, R17, 0x4, R14 ;  /* 0x00000004110e7825 */ /* 0x001fcc00078e000e */
[----:B------:R0:W5:Y:S02]  /*1e10*/  LDG.E.CONSTANT R14, desc[UR8][R14.64+0x6c] ;  /* 0x00006c080e0e7981 */ /* 0x000164000c1e9900 */
.L_x_88:
[----:B------:R-:W-:Y:S05]  /*1e20*/  BSYNC.RECONVERGENT B1 ;  /* 0x0000000000017941 */ /* 0x000fea0003800200 */
.L_x_87:
[----:B-----5:R1:W-:Y:S02]  /*1e30*/  STS [R9], R14 ;  /* 0x0000000e09007388 */ /* 0x0203e40000000800 */
.L_x_86:
[----:B------:R-:W-:Y:S05]  /*1e40*/  BSYNC.RECONVERGENT B0 ;  /* 0x0000000000007941 */ /* 0x000fea0003800200 */
.L_x_85:
[----:B------:R-:W-:Y:S04]  /*1e50*/  BSSY.RECONVERGENT B0, `(.L_x_89) ;  /* 0x0000004000007945 */ /* 0x000fe80003800200 */
[----:B------:R-:W-:Y:S05]  /*1e60*/  @!P1 BRA `(.L_x_90) ;  /* 0x0000000000089947 */ /* 0x000fea0003800000 */
[----:B0-----:R-:W2:Y:S04]  /*1e70*/  LDG.E.CONSTANT R15, desc[UR8][R2.64+0x40] ;  /* 0x00004008020f7981 */ /* 0x001ea8000c1e9900 */
[----:B--2---:R2:W-:Y:S02]  /*1e80*/  STS [R10], R15 ;  /* 0x0000000f0a007388 */ /* 0x0045e40000000800 */
.L_x_90:
[----:B------:R-:W-:Y:S05]  /*1e90*/  BSYNC.RECONVERGENT B0 ;  /* 0x0000000000007941 */ /* 0x000fea0003800200 */
.L_x_89:
        /* <DEDUP_REMOVED lines=13> */
[----:B0-----:R-:W-:-:S13]  /*1f70*/  ISETP.GT.U32.AND P2, PT, R17, 0x1a, PT ;  /* 0x0000001a1100780c */ /* 0x001fda0003f44070 */
[----:B------:R-:W-:Y:S05]  /*1f80*/  @P2 BRA `(.L_x_93) ;  /* 0x0000000000102947 */ /* 0x000fea0003800000 */
[----:B------:R-:W0:Y:S01]  /*1f90*/  LDC.64 R14, c[0x0][0x380] ;  /* 0x0000e000ff0e7b82 */ /* 0x000e220000000a00 */
[----:B------:R-:W-:-:S04]  /*1fa0*/  IMAD R17, R17, 0x1c, R8 ;  /* 0x0000001c11117824 */ /* 0x000fc800078e0208 */
[----:B0-----:R-:W-:-:S06]  /*1fb0*/  IMAD.WIDE.U32 R14, R17, 0x4, R14 ;  /* 0x00000004110e7825 */ /* 0x001fcc00078e000e */
[----:B------:R0:W5:Y:S02]  /*1fc0*/  LDG.E.CONSTANT R14, desc[UR8][R14.64+0x70] ;  /* 0x000070080e0e7981 */ /* 0x000164000c1e9900 */
.L_x_93:
[----:B-----5:R1:W-:Y:S02]  /*1fd0*/  STS [R9], R14 ;  /* 0x0000000e09007388 */ /* 0x0203e40000000800 */
.L_x_92:
[----:B------:R-:W-:Y:S05]  /*1fe0*/  BSYNC.RECONVERGENT B0 ;  /* 0x0000000000007941 */ /* 0x000fea0003800200 */
.L_x_91:
[----:B------:R-:W-:Y:S04]  /*1ff0*/  BSSY.RECONVERGENT B0, `(.L_x_94) ;  /* 0x0000004000007945 */ /* 0x000fe80003800200 */
[----:B------:R-:W-:Y:S05]  /*2000*/  @!P1 BRA `(.L_x_95) ;  /* 0x0000000000089947 */ /* 0x000fea0003800000 */
[----:B0-----:R-:W2:Y:S04]  /*2010*/  LDG.E.CONSTANT R15, desc[UR8][R2.64+0x44] ;  /* 0x00004408020f7981 */ /* 0x001ea8000c1e9900 */
[----:B--2---:R2:W-:Y:S02]  /*2020*/  STS [R10], R15 ;  /* 0x0000000f0a007388 */ /* 0x0045e40000000800 */
.L_x_95:
[----:B------:R-:W-:Y:S05]  /*2030*/  BSYNC.RECONVERGENT B0 ;  /* 0x0000000000007941 */ /* 0x000fea0003800200 */
.L_x_94:
        /* <DEDUP_REMOVED lines=12> */
[----:B------:R-:W-:Y:S01]  /*2100*/  BSSY.RECONVERGENT B1, `(.L_x_98) ;  /* 0x0000009000017945 */ /* 0x000fe20003800200 */
[----:B0-----:R-:W-:-:S04]  /*2110*/  VIMNMX.U32 R14, PT, PT, R8, R17, !PT ;  /* 0x00000011080e7248 */ /* 0x001fc80007fe0000 */
[----:B------:R-:W-:Y:S02]  /*2120*/  ISETP.GT.U32.AND P2, PT, R14, 0x1a, PT ;  /* 0x0000001a0e00780c */ /* 0x000fe40003f44070 */
[----:B------:R-:W-:-:S11]  /*2130*/  MOV R14, RZ ;  /* 0x000000ff000e7202 */ /* 0x000fd60000000f00 */
[----:B------:R-:W-:Y:S05]  /*2140*/  @P2 BRA `(.L_x_99) ;  /* 0x0000000000102947 */ /* 0x000fea0003800000 */
[----:B------:R-:W0:Y:S01]  /*2150*/  LDC.64 R14, c[0x0][0x380] ;  /* 0x0000e000ff0e7b82 */ /* 0x000e220000000a00 */
[----:B------:R-:W-:-:S04]  /*2160*/  IMAD R17, R17, 0x1c, R8 ;  /* 0x0000001c11117824 */ /* 0x000fc800078e0208 */
[----:B0-----:R-:W-:-:S06]  /*2170*/  IMAD.WIDE.U32 R14, R17, 0x4, R14 ;  /* 0x00000004110e7825 */ /* 0x001fcc00078e000e */
[----:B------:R0:W5:Y:S02]  /*2180*/  LDG.E.CONSTANT R14, desc[UR8][R14.64+0x74] ;  /* 0x000074080e0e7981 */ /* 0x000164000c1e9900 */
.L_x_99:
[----:B------:R-:W-:Y:S05]  /*2190*/  BSYNC.RECONVERGENT B1 ;  /* 0x0000000000017941 */ /* 0x000fea0003800200 */
.L_x_98:
[----:B-----5:R1:W-:Y:S02]  /*21a0*/  STS [R9], R14 ;  /* 0x0000000e09007388 */ /* 0x0203e40000000800 */
.L_x_97:
[----:B------:R-:W-:Y:S05]  /*21b0*/  BSYNC.RECONVERGENT B0 ;  /* 0x0000000000007941 */ /* 0x000fea0003800200 */
.L_x_96:
[----:B------:R-:W-:Y:S04]  /*21c0*/  BSSY.RECONVERGENT B0, `(.L_x_100) ;  /* 0x0000004000007945 */ /* 0x000fe80003800200 */
[----:B------:R-:W-:Y:S05]  /*21d0*/  @!P1 BRA `(.L_x_101) ;  /* 0x0000000000089947 */ /* 0x000fea0003800000 */
[----:B0-----:R-:W2:Y:S04]  /*21e0*/  LDG.E.CONSTANT R15, desc[UR8][R2.64+0x48] ;  /* 0x00004808020f7981 */ /* 0x001ea8000c1e9900 */
[----:B--2---:R2:W-:Y:S02]  /*21f0*/  STS [R10], R15 ;  /* 0x0000000f0a007388 */ /* 0x0045e40000000800 */
.L_x_101:
[----:B------:R-:W-:Y:S05]  /*2200*/  BSYNC.RECONVERGENT B0 ;  /* 0x0000000000007941 */ /* 0x000fea0003800200 */
.L_x_100:
        /* <DEDUP_REMOVED lines=15> */
[----:B0-----:R-:W-:-:S13]  /*2300*/  ISETP.GT.U32.OR P2, PT, R17, 0x1a, P2 ;  /* 0x0000001a1100780c */ /* 0x001fda0001744470 */
[----:B------:R-:W-:Y:S05]  /*2310*/  @P2 BRA `(.L_x_105) ;  /* 0x0000000000102947 */ /* 0x000fea0003800000 */
[----:B------:R-:W0:Y:S01]  /*2320*/  LDC.64 R14, c[0x0][0x380] ;  /* 0x0000e000ff0e7b82 */ /* 0x000e220000000a00 */
[----:B------:R-:W-:-:S04]  /*2330*/  IMAD R17, R17, 0x1c, R8 ;  /* 0x0000001c11117824 */ /* 0x000fc800078e0208 */
[----:B0-----:R-:W-:-:S06]  /*2340*/  IMAD.WIDE.U32 R14, R17, 0x4, R14 ;  /* 0x00000004110e7825 */ /* 0x001fcc00078e000e */
[----:B------:R0:W5:Y:S02]  /*2350*/  LDG.E.CONSTANT R14, desc[UR8][R14.64+0x78] ;  /* 0x000078080e0e7981 */ /* 0x000164000c1e9900 */
.L_x_105:
[----:B------:R-:W-:Y:S05]  /*2360*/  BSYNC.RECONVERGENT B1 ;  /* 0x0000000000017941 */ /* 0x000fea0003800200 */
.L_x_104:
[----:B-----5:R1:W-:Y:S02]  /*2370*/  STS [R9], R14 ;  /* 0x0000000e09007388 */ /* 0x0203e40000000800 */
.L_x_103:
[----:B------:R-:W-:Y:S05]  /*2380*/  BSYNC.RECONVERGENT B0 ;  /* 0x0000000000007941 */ /* 0x000fea0003800200 */
.L_x_102:
[----:B------:R-:W-:Y:S04]  /*2390*/  BSSY.RECONVERGENT B0, `(.L_x_106) ;  /* 0x0000004000007945 */ /* 0x000fe80003800200 */
[----:B------:R-:W-:Y:S05]  /*23a0*/  @!P1 BRA `(.L_x_107) ;  /* 0x0000000000089947 */ /* 0x000fea0003800000 */
[----:B0-----:R-:W2:Y:S04]  /*23b0*/  LDG.E.CONSTANT R15, desc[UR8][R2.64+0x4c] ;  /* 0x00004c08020f7981 */ /* 0x001ea8000c1e9900 */
[----:B--2---:R2:W-:Y:S02]  /*23c0*/  STS [R10], R15 ;  /* 0x0000000f0a007388 */ /* 0x0045e40000000800 */
.L_x_107:
[----:B------:R-:W-:Y:S05]  /*23d0*/  BSYNC.RECONVERGENT B0 ;  /* 0x0000000000007941 */ /* 0x000fea0003800200 */
.L_x_106:
        /* <DEDUP_REMOVED lines=21> */
.L_x_111:
[----:B------:R-:W-:Y:S05]  /*2530*/  BSYNC.RECONVERGENT B1 ;  /* 0x0000000000017941 */ /* 0x000fea0003800200 */
.L_x_110:
[----:B-----5:R1:W-:Y:S02]  /*2540*/  STS [R9], R14 ;  /* 0x0000000e09007388 */ /* 0x0203e40000000800 */
.L_x_109:
[----:B------:R-:W-:Y:S05]  /*2550*/  BSYNC.RECONVERGENT B0 ;  /* 0x0000000000007941 */ /* 0x000fea0003800200 */
.L_x_108:
[----:B------:R-:W-:Y:S04]  /*2560*/  BSSY.RECONVERGENT B0, `(.L_x_112) ;  /* 0x0000004000007945 */ /* 0x000fe80003800200 */
[----:B------:R-:W-:Y:S05]  /*2570*/  @!P1 BRA `(.L_x_113) ;  /* 0x0000000000089947 */ /* 0x000fea0003800000 */
[----:B0-----:R-:W2:Y:S04]  /*2580*/  LDG.E.CONSTANT R15, desc[UR8][R2.64+0x50] ;  /* 0x00005008020f7981 */ /* 0x001ea8000c1e9900 */
[----:B--2---:R2:W-:Y:S02]  /*2590*/  STS [R10], R15 ;  /* 0x0000000f0a007388 */ /* 0x0045e40000000800 */
.L_x_113:
[----:B------:R-:W-:Y:S05]  /*25a0*/  BSYNC.RECONVERGENT B0 ;  /* 0x0000000000007941 */ /* 0x000fea0003800200 */
.L_x_112:
        /* <DEDUP_REMOVED lines=21> */
.L_x_117:
[----:B------:R-:W-:Y:S05]  /*2700*/  BSYNC.RECONVERGENT B1 ;  /* 0x0000000000017941 */ /* 0x000fea0003800200 */
.L_x_116:
[----:B-----5:R1:W-:Y:S02]  /*2710*/  STS [R9], R14 ;  /* 0x0000000e09007388 */ /* 0x0203e40000000800 */
.L_x_115:
[----:B------:R-:W-:Y:S05]  /*2720*/  BSYNC.RECONVERGENT B0 ;  /* 0x0000000000007941 */ /* 0x000fea0003800200 */
.L_x_114:
[----:B------:R-:W-:Y:S04]  /*2730*/  BSSY.RECONVERGENT B0, `(.L_x_118) ;  /* 0x0000004000007945 */ /* 0x000fe80003800200 */
[----:B------:R-:W-:Y:S05]  /*2740*/  @!P1 BRA `(.L_x_119) ;  /* 0x0000000000089947 */ /* 0x000fea0003800000 */
[----:B------:R-:W2:Y:S04]  /*2750*/  LDG.E.CONSTANT R7, desc[UR8][R2.64+0x54] ;  /* 0x0000540802077981 */ /* 0x000ea8000c1e9900 */
[----:B--2---:R2:W-:Y:S02]  /*2760*/  STS [R10], R7 ;  /* 0x000000070a007388 */ /* 0x0045e40000000800 */
.L_x_119:
[----:B------:R-:W-:Y:S05]  /*2770*/  BSYNC.RECONVERGENT B0 ;  /* 0x0000000000007941 */ /* 0x000fea0003800200 */
.L_x_118:
[----:B------:R-:W-:Y:S06]  /*2780*/  BAR.SYNC.DEFER_BLOCKING 0x0 ;  /* 0x0000000000007b1d */ /* 0x000fec0000010000 */
[----:B------:R-:W-:Y:S01]  /*2790*/  BSSY.RECONVERGENT B0, `(.L_x_120) ;  /* 0x0000013000007945 */ /* 0x000fe20003800200 */
[----:B------:R-:W-:Y:S04]  /*27a0*/  LDS R16, [R11] ;  /* 0x000000000b107984 */ /* 0x000fe80000000800 */
[----:B01----:R-:W0:Y:S04]  /*27b0*/  LDS.64 R14, [R12] ;  /* 0x000000000c0e7984 */ /* 0x003e280000000a00 */
[----:B--2---:R-:W1:Y:S01]  /*27c0*/  LDS R7, [R11+0x38] ;  /* 0x000038000b077984 */ /* 0x004e620000000800 */
        /* <DEDUP_REMOVED lines=8> */
[----:B0-----:R-:W-:-:S13]  /*2850*/  ISETP.GT.U32.AND P2, PT, R7, 0x19, PT ;  /* 0x000000190700780c */ /* 0x001fda0003f44070 */
[----:B------:R-:W-:Y:S05]  /*2860*/  @P2 BRA `(.L_x_122) ;  /* 0x0000000000102947 */ /* 0x000fea0003800000 */
[----:B------:R-:W0:Y:S01]  /*2870*/  LDC.64 R14, c[0x0][0x380] ;  /* 0x0000e000ff0e7b82 */ /* 0x000e220000000a00 */
[----:B------:R-:W-:-:S04]  /*2880*/  IMAD R7, R7, 0x1c, R8 ;  /* 0x0000001c07077824 */ /* 0x000fc800078e0208 */
[----:B0-----:R-:W-:-:S06]  /*2890*/  IMAD.WIDE.U32 R14, R7, 0x4, R14 ;  /* 0x00000004070e7825 */ /* 0x001fcc00078e000e */
[----:B------:R0:W5:Y:S02]  /*28a0*/  LDG.E.CONSTANT R14, desc[UR8][R14.64+0xe0] ;  /* 0x0000e0080e0e7981 */ /* 0x000164000c1e9900 */
.L_x_122:
[----:B-----5:R1:W-:Y:S02]  /*28b0*/  STS [R9], R14 ;  /* 0x0000000e09007388 */ /* 0x0203e40000000800 */
.L_x_121:
[----:B------:R-:W-:Y:S05]  /*28c0*/  BSYNC.RECONVERGENT B0 ;  /* 0x0000000000007941 */ /* 0x000fea0003800200 */
.L_x_120:
[----:B------:R-:W-:Y:S04]  /*28d0*/  BSSY.RECONVERGENT B0, `(.L_x_123) ;  /* 0x0000004000007945 */ /* 0x000fe80003800200 */
[----:B------:R-:W-:Y:S05]  /*28e0*/  @!P1 BRA `(.L_x_124) ;  /* 0x0000000000089947 */ /* 0x000fea0003800000 */
[----:B------:R-:W2:Y:S04]  /*28f0*/  LDG.E.CONSTANT R7, desc[UR8][R2.64+0x58] ;  /* 0x0000580802077981 */ /* 0x000ea8000c1e9900 */
[----:B--2---:R2:W-:Y:S02]  /*2900*/  STS [R10], R7 ;  /* 0x000000070a007388 */ /* 0x0045e40000000800 */
.L_x_124:
[----:B------:R-:W-:Y:S05]  /*2910*/  BSYNC.RECONVERGENT B0 ;  /* 0x0000000000007941 */ /* 0x000fea0003800200 */
.L_x_123:
        /* <DEDUP_REMOVED lines=21> */
.L_x_128:
[----:B------:R-:W-:Y:S05]  /*2a70*/  BSYNC.RECONVERGENT B1 ;  /* 0x0000000000017941 */ /* 0x000fea0003800200 */
.L_x_127:
[----:B-----5:R1:W-:Y:S02]  /*2a80*/  STS [R9], R14 ;  /* 0x0000000e09007388 */ /* 0x0203e40000000800 */
.L_x_126:
[----:B------:R-:W-:Y:S05]  /*2a90*/  BSYNC.RECONVERGENT B0 ;  /* 0x0000000000007941 */ /* 0x000fea0003800200 */
.L_x_125:
[----:B------:R-:W-:Y:S04]  /*2aa0*/  BSSY.RECONVERGENT B0, `(.L_x_129) ;  /* 0x0000004000007945 */ /* 0x000fe80003800200 */
[----:B------:R-:W-:Y:S05]  /*2ab0*/  @!P1 BRA `(.L_x_130) ;  /* 0x0000000000089947 */ /* 0x000fea0003800000 */
[----:B0-----:R-:W2:Y:S04]  /*2ac0*/  LDG.E.CONSTANT R15, desc[UR8][R2.64+0x5c] ;  /* 0x00005c08020f7981 */ /* 0x001ea8000c1e9900 */
[----:B--2---:R2:W-:Y:S02]  /*2ad0*/  STS [R10], R15 ;  /* 0x0000000f0a007388 */ /* 0x0045e40000000800 */
.L_x_130:
[----:B------:R-:W-:Y:S05]  /*2ae0*/  BSYNC.RECONVERGENT B0 ;  /* 0x0000000000007941 */ /* 0x000fea0003800200 */
.L_x_129:
        /* <DEDUP_REMOVED lines=21> */
.L_x_134:
[----:B------:R-:W-:Y:S05]  /*2c40*/  BSYNC.RECONVERGENT B1 ;  /* 0x0000000000017941 */ /* 0x000fea0003800200 */
.L_x_133:
[----:B-----5:R1:W-:Y:S02]  /*2c50*/  STS [R9], R14 ;  /* 0x0000000e09007388 */ /* 0x0203e40000000800 */
.L_x_132:
[----:B------:R-:W-:Y:S05]  /*2c60*/  BSYNC.RECONVERGENT B0 ;  /* 0x0000000000007941 */ /* 0x000fea0003800200 */
.L_x_131:
[----:B------:R2:W3:Y:S01]  /*2c70*/  @P1 LDG.E.CONSTANT R17, desc[UR8][R2.64+0x60] ;  /* 0x0000600802111981 */ /* 0x0004e2000c1e9900 */
[----:B01----:R-:W0:Y:S01]  /*2c80*/  LDC.64 R14, c[0x0][0x398] ;  /* 0x0000e600ff0e7b82 */ /* 0x003e220000000a00 */
[----:B------:R-:W-:Y:S01]  /*2c90*/  SHF.L.U32 R9, R5, 0x1, RZ ;  /* 0x0000000105097819 */ /* 0x000fe200000006ff */
[----:B------:R-:W1:Y:S01]  /*2ca0*/  LDCU.64 UR4, c[0x0][0x3a0] ;  /* 0x00007400ff0477ac */ /* 0x000e620008000a00 */
[----:B------:R-:W4:Y:S05]  /*2cb0*/  S2R R23, SR_CTAID.Y ;  /* 0x0000000000177919 */ /* 0x000f2a0000002600 */
[----:B--2---:R-:W2:Y:S01]  /*2cc0*/  LDC.64 R2, c[0x0][0x390] ;  /* 0x0000e400ff027b82 */ /* 0x004ea20000000a00 */
[----:B0-----:R-:W-:-:S05]  /*2cd0*/  IMAD.WIDE.U32 R14, R9, 0x4, R14 ;  /* 0x00000004090e7825 */ /* 0x001fca00078e000e */
[----:B------:R-:W5:Y:S04]  /*2ce0*/  LDG.E.CONSTANT R18, desc[UR8][R14.64] ;  /* 0x000000080e127981 */ /* 0x000f68000c1e9900 */
[----:B------:R-:W5:Y:S01]  /*2cf0*/  LDG.E.CONSTANT R21, desc[UR8][R14.64+0x4] ;  /* 0x000004080e157981 */ /* 0x000f62000c1e9900 */
[----:B-1----:R-:W-:Y:S01]  /*2d00*/  ISETP.NE.U32.AND P0, PT, RZ, UR4, PT ;  /* 0x00000004ff007c0c */ /* 0x002fe2000bf05070 */
[----:B----4-:R-:W-:-:S03]  /*2d10*/  IMAD R20, R23, 0x1c, R6 ;  /* 0x0000001c17147824 */ /* 0x010fc600078e0206 */
[----:B------:R-:W-:Y:S01]  /*2d20*/  ISETP.NE.AND.EX P0, PT, RZ, UR5, PT, P0 ;  /* 0x00000005ff007c0c */ /* 0x000fe2000bf05300 */
[----:B------:R-:W-:-:S03]  /*2d30*/  IMAD R5, R5, 0x620, R20 ;  /* 0x0000062005057824 */ /* 0x000fc600078e0214 */
[----:B------:R-:W-:Y:S01]  /*2d40*/  ISETP.NE.OR P0, PT, R6, RZ, !P0 ;  /* 0x000000ff0600720c */ /* 0x000fe20004705670 */
[----:B--2---:R-:W-:Y:S01]  /*2d50*/  IMAD.WIDE.U32 R2, R5, 0x4, R2 ;  /* 0x0000000405027825 */ /* 0x004fe200078e0002 */
[----:B---3--:R-:W-:Y:S01]  /*2d60*/  @P1 STS [R10], R17 ;  /* 0x000000110a001388 */ /* 0x008fe20000000800 */
[----:B------:R-:W-:Y:S06]  /*2d70*/  BAR.SYNC.DEFER_BLOCKING 0x0 ;  /* 0x0000000000007b1d */ /* 0x000fec0000010000 */
[----:B------:R-:W-:Y:S04]  /*2d80*/  LDS R16, [R11] ;  /* 0x000000000b107984 */ /* 0x000fe80000000800 */
[----:B------:R-:W0:Y:S04]  /*2d90*/  LDS.64 R8, [R12] ;  /* 0x000000000c087984 */ /* 0x000e280000000a00 */
[----:B------:R-:W1:Y:S01]  /*2da0*/  LDS R19, [R11+0x38] ;  /* 0x000038000b137984 */ /* 0x000e620000000800 */
[C---:B0-----:R-:W-:Y:S01]  /*2db0*/  FFMA R7, R16.reuse, R8, R7 ;  /* 0x0000000810077223 */ /* 0x041fe20000000007 */
[----:B------:R-:W-:Y:S01]  /*2dc0*/  FFMA R0, R16, R9, R0 ;  /* 0x0000000910007223 */ /* 0x000fe20000000000 */
[----:B-1----:R-:W-:Y:S01]  /*2dd0*/  FFMA R13, R8, R19, R13 ;  /* 0x00000013080d7223 */ /* 0x002fe2000000000d */
[----:B------:R-:W-:Y:S01]  /*2de0*/  FFMA R4, R19, R9, R4 ;  /* 0x0000000913047223 */ /* 0x000fe20000000004 */
[--C-:B-----5:R-:W-:Y:S01]  /*2df0*/  FADD R7, R7, R18.reuse ;  /* 0x0000001207077221 */ /* 0x120fe20000000000 */
[--C-:B------:R-:W-:Y:S01]  /*2e00*/  FADD R0, R0, R21.reuse ;  /* 0x0000001500007221 */ /* 0x100fe20000000000 */
[----:B------:R-:W-:Y:S01]  /*2e10*/  FADD R13, R13, R18 ;  /* 0x000000120d0d7221 */ /* 0x000fe20000000000 */
[----:B------:R-:W-:-:S02]  /*2e20*/  FADD R4, R4, R21 ;  /* 0x0000001504047221 */ /* 0x000fc40000000000 */
[----:B------:R-:W-:Y:S02]  /*2e30*/  FMNMX R7, RZ, R7, !PT ;  /* 0x00000007ff077209 */ /* 0x000fe40007800000 */
[----:B------:R-:W-:Y:S02]  /*2e40*/  FMNMX R13, RZ, R13, !PT ;  /* 0x0000000dff0d7209 */ /* 0x000fe40007800000 */
[----:B------:R-:W-:Y:S01]  /*2e50*/  FMNMX R5, RZ, R0, !PT ;  /* 0x00000000ff057209 */ /* 0x000fe20007800000 */
[----:B------:R0:W-:Y:S01]  /*2e60*/  STG.E desc[UR8][R2.64], R7 ;  /* 0x0000000702007986 */ /* 0x0001e2000c101908 */
[----:B------:R-:W-:-:S03]  /*2e70*/  FMNMX R9, RZ, R4, !PT ;  /* 0x00000004ff097209 */ /* 0x000fc60007800000 */
[----:B------:R0:W-:Y:S04]  /*2e80*/  STG.E desc[UR8][R2.64+0x38], R13 ;  /* 0x0000380d02007986 */ /* 0x0001e8000c101908 */
[----:B------:R0:W-:Y:S04]  /*2e90*/  STG.E desc[UR8][R2.64+0xc40], R5 ;  /* 0x000c400502007986 */ /* 0x0001e8000c101908 */
[----:B------:R0:W-:Y:S01]  /*2ea0*/  STG.E desc[UR8][R2.64+0xc78], R9 ;  /* 0x000c780902007986 */ /* 0x0001e2000c101908 */
        /* <DEDUP_REMOVED lines=9> */
.L_x_135:
        /* <DEDUP_REMOVED lines=12> */
.L_x_158:


//--------------------- .text.fused_nn_max_pool2d_1_kernel0 --------------------------
	.section	.text.fused_nn_max_pool2d_1_kernel0,"ax",@progbits
	.align	128
        .global         fused_nn_max_pool2d_1_kernel0
        .type           fused_nn_max_pool2d_1_kernel0,@function
        .size           fused_nn_max_pool2d_1_kernel0,(.L_x_159 - fused_nn_max_pool2d_1_kernel0)
        .other          fused_nn_max_pool2d_1_kernel0,@"STO_CUDA_ENTRY STV_DEFAULT"
fused_nn_max_pool2d_1_kernel0:
.text.fused_nn_max_pool2d_1_kernel0:
[----:B------:R-:W-:Y:S01]  /*0000*/  LDC R1, c[0x0][0x37c] ;  /* 0x0000df00ff017b82 */ /* 0x000fe20000000800 */
[----:B------:R-:W0:Y:S07]  /*0010*/  S2R R6, SR_TID.X ;  /* 0x0000000000067919 */ /* 0x000e2e0000002100 */
[----:B------:R-:W1:Y:S01]  /*0020*/  S2UR UR4, SR_CTAID.X ;  /* 0x00000000000479c3 */ /* 0x000e620000002500 */
[----:B------:R-:W-:Y:S07]  /*0030*/  BSSY.RECONVERGENT B0, `(.L_x_136) ;  /* 0x0000018000007945 */ /* 0x000fee0003800200 */
[----:B------:R-:W2:Y:S01]  /*0040*/  LDC.64 R2, c[0x0][0x380] ;  /* 0x0000e000ff027b82 */ /* 0x000ea20000000a00 */
[----:B-1----:R-:W-:-:S06]  /*0050*/  USHF.L.U32 UR4, UR4, 0xa, URZ ;  /* 0x0000000a04047899 */ /* 0x002fcc00080006ff */
[----:B0-----:R-:W-:-:S04]  /*0060*/  LOP3.LUT R5, R6, UR4, RZ, 0xfc, !PT ;  /* 0x0000000406057c12 */ /* 0x001fc8000f8efcff */
[C---:B------:R-:W-:Y:S01]  /*0070*/  LOP3.LUT R0, R5.reuse, 0xffff, RZ, 0xc0, !PT ;  /* 0x0000ffff05007812 */ /* 0x040fe200078ec0ff */
[C---:B------:R-:W-:Y:S01]  /*0080*/  IMAD.SHL.U32 R4, R5.reuse, 0x2, RZ ;  /* 0x0000000205047824 */ /* 0x040fe200078e00ff */
[----:B------:R-:W-:Y:S01]  /*0090*/  ISETP.GT.U32.AND P1, PT, R5, 0x61f, PT ;  /* 0x0000061f0500780c */ /* 0x000fe20003f24070 */
[----:B------:R-:W0:Y:S01]  /*00a0*/  LDCU.64 UR4, c[0x0][0x358] ;  /* 0x00006b00ff0477ac */ /* 0x000e220008000a00 */
[----:B------:R-:W-:Y:S02]  /*00b0*/  SHF.R.U32.HI R0, RZ, 0x1, R0 ;  /* 0x00000001ff007819 */ /* 0x000fe40000011600 */
[----:B------:R-:W-:Y:S02]  /*00c0*/  PRMT R4, R4, 0x9910, RZ ;  /* 0x0000991004047816 */ /* 0x000fe400000000ff */
[----:B------:R-:W-:-:S05]  /*00d0*/  LOP3.LUT R0, R0, 0xffff, RZ, 0xc0, !PT ;  /* 0x0000ffff00007812 */ /* 0x000fca00078ec0ff */
[----:B------:R-:W-:-:S05]  /*00e0*/  IMAD R0, R0, 0x4925, RZ ;  /* 0x0000492500007824 */ /* 0x000fca00078e02ff */
[----:B------:R-:W-:-:S04]  /*00f0*/  SHF.R.U32.HI R0, RZ, 0x11, R0 ;  /* 0x00000011ff007819 */ /* 0x000fc80000011600 */
[----:B------:R-:W-:Y:S01]  /*0100*/  PRMT R7, R0, 0x9910, RZ ;  /* 0x0000991000077816 */ /* 0x000fe200000000ff */
[----:B------:R-:W-:-:S04]  /*0110*/  IMAD.MOV.U32 R0, RZ, RZ, R4 ;  /* 0x000000ffff007224 */ /* 0x000fc800078e0004 */
[----:B------:R-:W-:-:S05]  /*0120*/  IMAD R0, R7, 0x1c, R0 ;  /* 0x0000001c07007824 */ /* 0x000fca00078e0200 */
[----:B------:R-:W-:-:S05]  /*0130*/  LOP3.LUT R7, R0, 0xffff, RZ, 0xc0, !PT ;  /* 0x0000ffff00077812 */ /* 0x000fca00078ec0ff */
[----:B--2---:R-:W-:-:S04]  /*0140*/  IMAD.WIDE.U32 R2, R7, 0x4, R2 ;  /* 0x0000000407027825 */ /* 0x004fc800078e0002 */
[----:B------:R-:W-:Y:S01]  /*0150*/  IMAD.MOV.U32 R7, RZ, RZ, -0x800003 ;  /* 0xff7ffffdff077424 */ /* 0x000fe200078e00ff */
[----:B0-----:R-:W-:Y:S06]  /*0160*/  @P1 BRA `(.L_x_137) ;  /* 0x0000000000101947 */ /* 0x001fec0003800000 */
[----:B------:R-:W2:Y:S04]  /*0170*/  LDG.E.CONSTANT R0, desc[UR4][R2.64] ;  /* 0x0000000402007981 */ /* 0x000ea8000c1e9900 */
[----:B------:R-:W3:Y:S01]  /*0180*/  LDG.E.CONSTANT R7, desc[UR4][R2.64+0x4] ;  /* 0x0000040402077981 */ /* 0x000ee2000c1e9900 */
[----:B--2---:R-:W-:-:S04]  /*0190*/  FMNMX R0, R0, -3.40282306073709652508e+38, !PT ;  /* 0xff7ffffd00007809 */ /* 0x004fc80007800000 */
[----:B---3--:R-:W-:-:S07]  /*01a0*/  FMNMX R7, R0, R7, !PT ;  /* 0x0000000700077209 */ /* 0x008fce0007800000 */
.L_x_137:
[----:B------:R-:W-:Y:S05]  /*01b0*/  BSYNC.RECONVERGENT B0 ;  /* 0x0000000000007941 */ /* 0x000fea0003800200 */
.L_x_136:
[----:B------:R-:W-:Y:S04]  /*01c0*/  BSSY.RECONVERGENT B0, `(.L_x_138) ;  /* 0x0000007000007945 */ /* 0x000fe80003800200 */
[----:B------:R-:W-:Y:S05]  /*01d0*/  @P1 BRA `(.L_x_139) ;  /* 0x0000000000141947 */ /* 0x000fea0003800000 */
[----:B------:R-:W2:Y:S02]  /*01e0*/  LDG.E.CONSTANT R0, desc[UR4][R2.64+0x70] ;  /* 0x0000700402007981 */ /* 0x000ea4000c1e9900 */
[----:B--2---:R-:W-:Y:S01]  /*01f0*/  FMNMX R7, R7, R0, !PT ;  /* 0x0000000007077209 */ /* 0x004fe20007800000 */
[----:B------:R-:W-:Y:S06]  /*0200*/  @P1 BRA `(.L_x_139) ;  /* 0x0000000000081947 */ /* 0x000fec0003800000 */
[----:B------:R-:W2:Y:S02]  /*0210*/  LDG.E.CONSTANT R2, desc[UR4][R2.64+0x74] ;  /* 0x0000740402027981 */ /* 0x000ea4000c1e9900 */
[----:B--2---:R-:W-:-:S07]  /*0220*/  FMNMX R7, R7, R2, !PT ;  /* 0x0000000207077209 */ /* 0x004fce0007800000 */
.L_x_139:
[----:B------:R-:W-:Y:S05]  /*0230*/  BSYNC.RECONVERGENT B0 ;  /* 0x0000000000007941 */ /* 0x000fea0003800200 */
.L_x_138:
[----:B------:R-:W0:Y:S01]  /*0240*/  LDCU.64 UR6, c[0x0][0x390] ;  /* 0x00007200ff0677ac */ /* 0x000e220008000a00 */
[----:B------:R-:W1:Y:S01]  /*0250*/  @!P1 LDC.64 R2, c[0x0][0x388] ;  /* 0x0000e200ff029b82 */ /* 0x000e620000000a00 */
[----:B0-----:R-:W-:-:S04]  /*0260*/  ISETP.NE.U32.AND P0, PT, RZ, UR6, PT ;  /* 0x00000006ff007c0c */ /* 0x001fc8000bf05070 */
[----:B------:R-:W-:Y:S01]  /*0270*/  ISETP.NE.AND.EX P0, PT, RZ, UR7, PT, P0 ;  /* 0x00000007ff007c0c */ /* 0x000fe2000bf05300 */
[----:B-1----:R-:W-:-:S03]  /*0280*/  @!P1 IMAD.WIDE.U32 R2, R5, 0x4, R2 ;  /* 0x0000000405029825 */ /* 0x002fc600078e0002 */
[----:B------:R-:W-:Y:S02]  /*0290*/  ISETP.NE.OR P0, PT, R6, RZ, !P0 ;  /* 0x000000ff0600720c */ /* 0x000fe40004705670 */
[----:B------:R0:W-:Y:S11]  /*02a0*/  @!P1 STG.E desc[UR4][R2.64], R7 ;  /* 0x0000000702009986 */ /* 0x0001f6000c101904 */
        /* <DEDUP_REMOVED lines=9> */
.L_x_140:
        /* <DEDUP_REMOVED lines=12> */
.L_x_159:


//--------------------- .text.fused_nn_max_pool2d_kernel0 --------------------------
	.section	.text.fused_nn_max_pool2d_kernel0,"ax",@progbits
	.align	128
        .global         fused_nn_max_pool2d_kernel0
        .type           fused_nn_max_pool2d_kernel0,@function
        .size           fused_nn_max_pool2d_kernel0,(.L_x_160 - fused_nn_max_pool2d_kernel0)
        .other          fused_nn_max_pool2d_kernel0,@"STO_CUDA_ENTRY STV_DEFAULT"
fused_nn_max_pool2d_kernel0:
.text.fused_nn_max_pool2d_kernel0:
[----:B------:R-:W-:Y:S01]  /*0000*/  LDC R1, c[0x0][0x37c] ;  /* 0x0000df00ff017b82 */ /* 0x000fe20000000800 */
[----:B------:R-:W0:Y:S07]  /*0010*/  S2R R7, SR_TID.X ;  /* 0x0000000000077919 */ /* 0x000e2e0000002100 */
[----:B------:R-:W1:Y:S01]  /*0020*/  LDC.64 R2, c[0x0][0x380] ;  /* 0x0000e000ff027b82 */ /* 0x000e620000000a00 */
[----:B------:R-:W2:Y:S01]  /*0030*/  LDCU.64 UR4, c[0x0][0x358] ;  /* 0x00006b00ff0477ac */ /* 0x000ea20008000a00 */
[----:B------:R-:W-:Y:S01]  /*0040*/  BSSY.RECONVERGENT B0, `(.L_x_141) ;  /* 0x0000010000007945 */ /* 0x000fe20003800200 */
[----:B0-----:R-:W-:-:S02]  /*0050*/  SHF.R.U32.HI R0, RZ, 0x4, R7 ;  /* 0x00000004ff007819 */ /* 0x001fc40000011607 */
[C---:B------:R-:W-:Y:S02]  /*0060*/  ISETP.GT.U32.AND P1, PT, R7.reuse, 0xff, PT ;  /* 0x000000ff0700780c */ /* 0x040fe40003f24070 */
[----:B------:R-:W-:Y:S01]  /*0070*/  LOP3.LUT R5, R7, 0x3, RZ, 0xc0, !PT ;  /* 0x0000000307057812 */ /* 0x000fe200078ec0ff */
[----:B------:R-:W-:Y:S01]  /*0080*/  IMAD R0, R0, 0xc4, RZ ;  /* 0x000000c400007824 */ /* 0x000fe200078e02ff */
[----:B------:R-:W-:-:S03]  /*0090*/  SHF.R.U32.HI R4, RZ, 0x2, R7 ;  /* 0x00000002ff047819 */ /* 0x000fc60000011607 */
[----:B------:R-:W-:Y:S01]  /*00a0*/  IMAD R5, R5, 0x3, R0 ;  /* 0x0000000305057824 */ /* 0x000fe200078e0200 */
[----:B------:R-:W-:-:S05]  /*00b0*/  LOP3.LUT R4, R4, 0x3, RZ, 0xc0, !PT ;  /* 0x0000000304047812 */ /* 0x000fca00078ec0ff */
[----:B------:R-:W-:-:S04]  /*00c0*/  IMAD R5, R4, 0x2a, R5 ;  /* 0x0000002a04057824 */ /* 0x000fc800078e0205 */
[----:B-1----:R-:W-:-:S04]  /*00d0*/  IMAD.WIDE.U32 R2, R5, 0x4, R2 ;  /* 0x0000000405027825 */ /* 0x002fc800078e0002 */
[----:B------:R-:W-:Y:S01]  /*00e0*/  IMAD.MOV.U32 R5, RZ, RZ, -0x800003 ;  /* 0xff7ffffdff057424 */ /* 0x000fe200078e00ff */
[----:B--2---:R-:W-:Y:S06]  /*00f0*/  @P1 BRA `(.L_x_142) ;  /* 0x0000000000101947 */ /* 0x004fec0003800000 */
[----:B------:R-:W2:Y:S04]  /*0100*/  LDG.E.CONSTANT R0, desc[UR4][R2.64] ;  /* 0x0000000402007981 */ /* 0x000ea8000c1e9900 */
[----:B------:R-:W3:Y:S01]  /*0110*/  LDG.E.CONSTANT R5, desc[UR4][R2.64+0x4] ;  /* 0x0000040402057981 */ /* 0x000ee2000c1e9900 */
[----:B--2---:R-:W-:-:S04]  /*0120*/  FMNMX R0, R0, -3.40282306073709652508e+38, !PT ;  /* 0xff7ffffd00007809 */ /* 0x004fc80007800000 */
[----:B---3--:R-:W-:-:S07]  /*0130*/  FMNMX R5, R0, R5, !PT ;  /* 0x0000000500057209 */ /* 0x008fce0007800000 */
.L_x_142:
[----:B------:R-:W-:Y:S05]  /*0140*/  BSYNC.RECONVERGENT B0 ;  /* 0x0000000000007941 */ /* 0x000fea0003800200 */
.L_x_141:
[----:B------:R-:W-:Y:S04]  /*0150*/  BSSY.RECONVERGENT B0, `(.L_x_143) ;  /* 0x000001a000007945 */ /* 0x000fe80003800200 */
[----:B------:R-:W-:Y:S04]  /*0160*/  BSSY.RELIABLE B1, `(.L_x_144) ;  /* 0x0000016000017945 */ /* 0x000fe80003800100 */
[----:B------:R-:W-:Y:S05]  /*0170*/  @P1 BRA `(.L_x_145) ;  /* 0x0000000000141947 */ /* 0x000fea0003800000 */
[----:B------:R-:W2:Y:S02]  /*0180*/  LDG.E.CONSTANT R0, desc[UR4][R2.64+0x8] ;  /* 0x0000080402007981 */ /* 0x000ea4000c1e9900 */
[----:B--2---:R-:W-:Y:S01]  /*0190*/  FMNMX R5, R5, R0, !PT ;  /* 0x0000000005057209 */ /* 0x004fe20007800000 */
[----:B------:R-:W-:Y:S06]  /*01a0*/  @P1 BRA `(.L_x_146) ;  /* 0x0000000000141947 */ /* 0x000fec0003800000 */
[----:B------:R-:W2:Y:S02]  /*01b0*/  LDG.E.CONSTANT R0, desc[UR4][R2.64+0x38] ;  /* 0x0000380402007981 */ /* 0x000ea4000c1e9900 */
[----:B--2---:R-:W-:-:S07]  /*01c0*/  FMNMX R5, R5, R0, !PT ;  /* 0x0000000005057209 */ /* 0x004fce0007800000 */
.L_x_145:
[----:B------:R-:W-:Y:S05]  /*01d0*/  @P1 BRA `(.L_x_147) ;  /* 0x0000000000141947 */ /* 0x000fea0003800000 */
[----:B------:R-:W2:Y:S02]  /*01e0*/  LDG.E.CONSTANT R0, desc[UR4][R2.64+0x3c] ;  /* 0x00003c0402007981 */ /* 0x000ea4000c1e9900 */
[----:B--2---:R-:W-:-:S07]  /*01f0*/  FMNMX R5, R5, R0, !PT ;  /* 0x0000000005057209 */ /* 0x004fce0007800000 */
.L_x_146:
[----:B------:R-:W-:Y:S05]  /*0200*/  @P1 BRA `(.L_x_148) ;  /* 0x0000000000141947 */ /* 0x000fea0003800000 */
[----:B------:R-:W2:Y:S02]  /*0210*/  LDG.E.CONSTANT R0, desc[UR4][R2.64+0x40] ;  /* 0x0000400402007981 */ /* 0x000ea4000c1e9900 */
[----:B--2---:R-:W-:-:S07]  /*0220*/  FMNMX R5, R5, R0, !PT ;  /* 0x0000000005057209 */ /* 0x004fce0007800000 */
.L_x_147:
[----:B------:R-:W-:Y:S05]  /*0230*/  @P1 BRA `(.L_x_149) ;  /* 0x0000000000181947 */ /* 0x000fea0003800000 */
[----:B------:R-:W2:Y:S02]  /*0240*/  LDG.E.CONSTANT R0, desc[UR4][R2.64+0x70] ;  /* 0x0000700402007981 */ /* 0x000ea4000c1e9900 */
[----:B--2---:R-:W-:-:S07]  /*0250*/  FMNMX R5, R5, R0, !PT ;  /* 0x0000000005057209 */ /* 0x004fce0007800000 */
.L_x_148:
[----:B------:R-:W-:Y:S05]  /*0260*/  @P1 BREAK.RELIABLE B1 ;  /* 0x0000000000011942 */ /* 0x000fea0003800100 */
[----:B------:R-:W-:Y:S05]  /*0270*/  @P1 BRA `(.L_x_150) ;  /* 0x00000000001c1947 */ /* 0x000fea0003800000 */
[----:B------:R-:W2:Y:S02]  /*0280*/  LDG.E.CONSTANT R0, desc[UR4][R2.64+0x74] ;  /* 0x0000740402007981 */ /* 0x000ea4000c1e9900 */
[----:B--2---:R-:W-:-:S07]  /*0290*/  FMNMX R5, R5, R0, !PT ;  /* 0x0000000005057209 */ /* 0x004fce0007800000 */
.L_x_149:
[----:B------:R-:W-:Y:S05]  /*02a0*/  @P1 BREAK.RELIABLE B1 ;  /* 0x0000000000011942 */ /* 0x000fea0003800100 */
[----:B------:R-:W-:Y:S05]  /*02b0*/  @P1 BRA `(.L_x_150) ;  /* 0x00000000000c1947 */ /* 0x000fea0003800000 */
[----:B------:R-:W-:Y:S05]  /*02c0*/  BSYNC.RELIABLE B1 ;  /* 0x0000000000017941 */ /* 0x000fea0003800100 */
.L_x_144:
[----:B------:R-:W2:Y:S02]  /*02d0*/  LDG.E.CONSTANT R2, desc[UR4][R2.64+0x78] ;  /* 0x0000780402027981 */ /* 0x000ea4000c1e9900 */
[----:B--2---:R-:W-:-:S07]  /*02e0*/  FMNMX R5, R5, R2, !PT ;  /* 0x0000000205057209 */ /* 0x004fce0007800000 */
.L_x_150:
[----:B------:R-:W-:Y:S05]  /*02f0*/  BSYNC.RECONVERGENT B0 ;  /* 0x0000000000007941 */ /* 0x000fea0003800200 */
.L_x_143:
[----:B------:R-:W-:Y:S05]  /*0300*/  WARPSYNC.ALL ;  /* 0x0000000000007948 */ /* 0x000fea0003800000 */
        /* <DEDUP_REMOVED lines=16> */
.L_x_151:
        /* <DEDUP_REMOVED lines=15> */
.L_x_160:


//--------------------- .text.fused_nn_conv2d_add_nn_relu_kernel0 --------------------------
	.section	.text.fused_nn_conv2d_add_nn_relu_kernel0,"ax",@progbits
	.align	128
        .global         fused_nn_conv2d_add_nn_relu_kernel0
        .type           fused_nn_conv2d_add_nn_relu_kernel0,@function
        .size           fused_nn_conv2d_add_nn_relu_kernel0,(.L_x_161 - fused_nn_conv2d_add_nn_relu_kernel0)
        .other          fused_nn_conv2d_add_nn_relu_kernel0,@"STO_CUDA_ENTRY STV_DEFAULT"
fused_nn_conv2d_add_nn_relu_kernel0:
.text.fused_nn_conv2d_add_nn_relu_kernel0:
[----:B------:R-:W-:Y:S01]  /*0000*/  LDC R1, c[0x0][0x37c] ;  /* 0x0000df00ff017b82 */ /* 0x000fe20000000800 */
[----:B------:R-:W0:Y:S01]  /*0010*/  S2R R0, SR_TID.X ;  /* 0x0000000000007919 */ /* 0x000e220000002100 */
[----:B------:R-:W1:Y:S06]  /*0020*/  LDCU.64 UR4, c[0x0][0x380] ;  /* 0x00007000ff0477ac */ /* 0x000e6c0008000a00 */
[----:B------:R-:W2:Y:S01]  /*0030*/  S2UR UR6, SR_CgaCtaId ;  /* 0x00000000000679c3 */ /* 0x000ea20000008800 */
[----:B------:R-:W-:Y:S01]  /*0040*/  CS2R R24, SRZ ;  /* 0x0000000000187805 */ /* 0x000fe2000001ff00 */
[----:B------:R-:W3:Y:S01]  /*0050*/  S2R R33, SR_CTAID.Y ;  /* 0x0000000000217919 */ /* 0x000ee20000002600 */
[----:B------:R-:W4:Y:S01]  /*0060*/  LDCU.64 UR10, c[0x0][0x358] ;  /* 0x00006b00ff0a77ac */ /* 0x000f220008000a00 */
[----:B-1----:R-:W-:-:S03]  /*0070*/  UIADD3 UR7, UP0, UPT, UR4, 0x8, URZ ;  /* 0x0000000804077890 */ /* 0x002fc6000ff1e0ff */
[----:B------:R-:W-:Y:S01]  /*0080*/  UMOV UR4, 0x400 ;  /* 0x0000040000047882 */ /* 0x000fe20000000000 */
[----:B------:R-:W-:Y:S02]  /*0090*/  UIADD3.X UR8, UPT, UPT, URZ, UR5, URZ, UP0, !UPT ;  /* 0x00000005ff087290 */ /* 0x000fe400087fe4ff */
[----:B------:R-:W-:Y:S01]  /*00a0*/  UIADD3 UR5, UPT, UPT, UR4, 0x380, URZ ;  /* 0x0000038004057890 */ /* 0x000fe2000fffe0ff */
[----:B------:R-:W-:Y:S01]  /*00b0*/  MOV R46, UR7 ;  /* 0x00000007002e7c02 */ /* 0x000fe20008000f00 */
[----:B--2---:R-:W-:Y:S02]  /*00c0*/  ULEA UR4, UR6, UR4, 0x18 ;  /* 0x0000000406047291 */ /* 0x004fe4000f8ec0ff */
[----:B------:R-:W-:Y:S01]  /*00d0*/  ULEA UR5, UR6, UR5, 0x18 ;  /* 0x0000000506057291 */ /* 0x000fe2000f8ec0ff */
[----:B------:R-:W-:Y:S02]  /*00e0*/  MOV R47, UR8 ;  /* 0x00000008002f7c02 */ /* 0x000fe40008000f00 */
[----:B0-----:R-:W-:Y:S01]  /*00f0*/  SHF.L.U32 R7, R0, 0x2, RZ ;  /* 0x0000000200077819 */ /* 0x001fe200000006ff */
[----:B------:R-:W-:-:S03]  /*0100*/  UMOV UR6, 0xfffffffe ;  /* 0xfffffffe00067882 */ /* 0x000fc60000000000 */
[----:B------:R-:W-:Y:S01]  /*0110*/  IADD3 R39, PT, PT, R7, 0x1, RZ ;  /* 0x0000000107277810 */ /* 0x000fe20007ffe0ff */
[----:B---3--:R-:W-:Y:S01]  /*0120*/  IMAD R43, R33, 0x1c, RZ ;  /* 0x0000001c212b7824 */ /* 0x008fe200078e02ff */
[----:B------:R-:W-:Y:S02]  /*0130*/  IADD3 R38, PT, PT, R7, 0x2, RZ ;  /* 0x0000000207267810 */ /* 0x000fe40007ffe0ff */
[----:B------:R-:W-:Y:S02]  /*0140*/  LOP3.LUT R2, R39, 0xffff, RZ, 0xc0, !PT ;  /* 0x0000ffff27027812 */ /* 0x000fe400078ec0ff */
[----:B------:R-:W-:Y:S02]  /*0150*/  LOP3.LUT R5, R38, 0xffff, RZ, 0xc0, !PT ;  /* 0x0000ffff26057812 */ /* 0x000fe400078ec0ff */
[----:B------:R-:W-:Y:S01]  /*0160*/  IADD3 R37, PT, PT, R7, 0x3, RZ ;  /* 0x0000000307257810 */ /* 0x000fe20007ffe0ff */
[C---:B------:R-:W-:Y:S02]  /*0170*/  IMAD R3, R2.reuse, 0x925, RZ ;  /* 0x0000092502037824 */ /* 0x040fe400078e02ff */
[----:B------:R-:W-:-:S02]  /*0180*/  IMAD R4, R2, 0x124a, RZ ;  /* 0x0000124a02047824 */ /* 0x000fc400078e02ff */
[C---:B------:R-:W-:Y:S01]  /*0190*/  IMAD R8, R5.reuse, 0x124a, RZ ;  /* 0x0000124a05087824 */ /* 0x040fe200078e02ff */
[----:B------:R-:W-:Y:S01]  /*01a0*/  SHF.R.U32.HI R2, RZ, 0x10, R3 ;  /* 0x00000010ff027819 */ /* 0x000fe20000011603 */
[----:B------:R-:W-:Y:S01]  /*01b0*/  IMAD R6, R5, 0x925, RZ ;  /* 0x0000092505067824 */ /* 0x000fe200078e02ff */
[----:B------:R-:W-:Y:S02]  /*01c0*/  SHF.R.U32.HI R3, RZ, 0x10, R4 ;  /* 0x00000010ff037819 */ /* 0x000fe40000011604 */
[----:B------:R-:W-:Y:S02]  /*01d0*/  SHF.R.U32.HI R5, RZ, 0x10, R8 ;  /* 0x00000010ff057819 */ /* 0x000fe40000011608 */
[----:B------:R-:W-:Y:S02]  /*01e0*/  SHF.R.U32.HI R4, RZ, 0x10, R6 ;  /* 0x00000010ff047819 */ /* 0x000fe40000011606 */
[----:B------:R-:W-:Y:S02]  /*01f0*/  PRMT R2, R2, 0x9910, RZ ;  /* 0x0000991002027816 */ /* 0x000fe400000000ff */
[----:B------:R-:W-:-:S02]  /*0200*/  PRMT R6, R3, 0x9910, RZ ;  /* 0x0000991003067816 */ /* 0x000fc400000000ff */
[----:B------:R-:W-:Y:S02]  /*0210*/  PRMT R5, R5, 0x9910, RZ ;  /* 0x0000991005057816 */ /* 0x000fe400000000ff */
[----:B------:R-:W-:Y:S02]  /*0220*/  PRMT R13, R4, 0x9910, RZ ;  /* 0x00009910040d7816 */ /* 0x000fe400000000ff */
[----:B------:R-:W-:Y:S02]  /*0230*/  MOV R3, R2 ;  /* 0x0000000200037202 */ /* 0x000fe40000000f00 */
[----:B------:R-:W-:Y:S02]  /*0240*/  MOV R4, R6 ;  /* 0x0000000600047202 */ /* 0x000fe40000000f00 */
[----:B------:R-:W-:Y:S01]  /*0250*/  MOV R6, R5 ;  /* 0x0000000500067202 */ /* 0x000fe20000000f00 */
[----:B------:R-:W-:Y:S01]  /*0260*/  IMAD R2, R3, 0x1c, RZ ;  /* 0x0000001c03027824 */ /* 0x000fe200078e02ff */
[----:B------:R-:W-:Y:S01]  /*0270*/  LOP3.LUT R8, R7, 0xffff, RZ, 0xc0, !PT ;  /* 0x0000ffff07087812 */ /* 0x000fe200078ec0ff */
[----:B------:R-:W-:-:S02]  /*0280*/  IMAD R4, R4, 0xe, RZ ;  /* 0x0000000e04047824 */ /* 0x000fc400078e02ff */
[----:B------:R-:W-:Y:S01]  /*0290*/  IMAD R6, R6, 0xe, RZ ;  /* 0x0000000e06067824 */ /* 0x000fe200078e02ff */
[----:B------:R-:W-:Y:S01]  /*02a0*/  IADD3 R2, PT, PT, RZ, -R2, RZ ;  /* 0x80000002ff027210 */ /* 0x000fe20007ffe0ff */
[----:B------:R-:W-:Y:S01]  /*02b0*/  IMAD R10, R8, 0x124a, RZ ;  /* 0x0000124a080a7824 */ /* 0x000fe200078e02ff */
[----:B------:R-:W-:Y:S01]  /*02c0*/  IADD3 R4, PT, PT, RZ, -R4, RZ ;  /* 0x80000004ff047210 */ /* 0x000fe20007ffe0ff */
[----:B------:R-:W-:Y:S01]  /*02d0*/  IMAD R5, R13, 0x1c, RZ ;  /* 0x0000001c0d057824 */ /* 0x000fe200078e02ff */
[----:B------:R-:W-:Y:S02]  /*02e0*/  IADD3 R9, PT, PT, RZ, -R6, RZ ;  /* 0x80000006ff097210 */ /* 0x000fe40007ffe0ff */
[----:B------:R-:W-:Y:S02]  /*02f0*/  PRMT R6, R2, 0x7710, RZ ;  /* 0x0000771002067816 */ /* 0x000fe400000000ff */
[----:B------:R-:W-:Y:S01]  /*0300*/  PRMT R2, R4, 0x7710, RZ ;  /* 0x0000771004027816 */ /* 0x000fe200000000ff */
[----:B------:R-:W-:Y:S01]  /*0310*/  IMAD R4, R8, 0x925, RZ ;  /* 0x0000092508047824 */ /* 0x000fe200078e02ff */
[----:B------:R-:W-:-:S02]  /*0320*/  LOP3.LUT R8, R37, 0xffff, RZ, 0xc0, !PT ;  /* 0x0000ffff25087812 */ /* 0x000fc400078ec0ff */
[----:B------:R-:W-:Y:S02]  /*0330*/  SHF.R.U32.HI R10, RZ, 0x10, R10 ;  /* 0x00000010ff0a7819 */ /* 0x000fe4000001160a */
[----:B------:R-:W-:Y:S01]  /*0340*/  SHF.R.U32.HI R4, RZ, 0x10, R4 ;  /* 0x00000010ff047819 */ /* 0x000fe20000011604 */
[----:B------:R-:W-:Y:S01]  /*0350*/  IMAD R11, R8, 0x925, RZ ;  /* 0x00000925080b7824 */ /* 0x000fe200078e02ff */
[----:B------:R-:W-:Y:S01]  /*0360*/  PRMT R15, R10, 0x9910, RZ ;  /* 0x000099100a0f7816 */ /* 0x000fe200000000ff */
[----:B------:R-:W-:Y:S01]  /*0370*/  IMAD R12, R8, 0x124a, RZ ;  /* 0x0000124a080c7824 */ /* 0x000fe200078e02ff */
[----:B------:R-:W-:Y:S02]  /*0380*/  PRMT R14, R4, 0x9910, RZ ;  /* 0x00009910040e7816 */ /* 0x000fe400000000ff */
[----:B------:R-:W-:Y:S02]  /*0390*/  SHF.R.U32.HI R4, RZ, 0x10, R11 ;  /* 0x00000010ff047819 */ /* 0x000fe4000001160b */
[----:B------:R-:W-:-:S02]  /*03a0*/  IADD3 R6, PT, PT, R39, R6, RZ ;  /* 0x0000000627067210 */ /* 0x000fc40007ffe0ff */
[----:B------:R-:W-:Y:S02]  /*03b0*/  SHF.R.U32.HI R10, RZ, 0x10, R12 ;  /* 0x00000010ff0a7819 */ /* 0x000fe4000001160c */
[----:B------:R-:W-:Y:S02]  /*03c0*/  IADD3 R39, PT, PT, R39, R2, RZ ;  /* 0x0000000227277210 */ /* 0x000fe40007ffe0ff */
[----:B------:R-:W-:Y:S01]  /*03d0*/  PRMT R12, R7, 0x9910, RZ ;  /* 0x00009910070c7816 */ /* 0x000fe200000000ff */
[----:B------:R-:W0:Y:S01]  /*03e0*/  S2R R2, SR_TID.Z ;  /* 0x0000000000027919 */ /* 0x000e220000002300 */
[----:B------:R-:W-:Y:S02]  /*03f0*/  MOV R11, R15 ;  /* 0x0000000f000b7202 */ /* 0x000fe40000000f00 */
[----:B------:R-:W-:Y:S01]  /*0400*/  PRMT R15, R4, 0x9910, RZ ;  /* 0x00009910040f7816 */ /* 0x000fe200000000ff */
[----:B------:R-:W-:Y:S01]  /*0410*/  IMAD R4, R14, 0x1c, RZ ;  /* 0x0000001c0e047824 */ /* 0x000fe200078e02ff */
[----:B------:R-:W-:Y:S01]  /*0420*/  IADD3 R5, PT, PT, RZ, -R5, RZ ;  /* 0x80000005ff057210 */ /* 0x000fe20007ffe0ff */
[----:B------:R-:W-:Y:S01]  /*0430*/  IMAD R11, R11, 0xe, RZ ;  /* 0x0000000e0b0b7824 */ /* 0x000fe200078e02ff */
[----:B------:R-:W-:-:S02]  /*0440*/  PRMT R16, R10, 0x9910, RZ ;  /* 0x000099100a107816 */ /* 0x000fc400000000ff */
[----:B------:R-:W-:Y:S01]  /*0450*/  MOV R10, R12 ;  /* 0x0000000c000a7202 */ /* 0x000fe20000000f00 */
[----:B------:R-:W-:Y:S01]  /*0460*/  IMAD R12, R15, 0x1c, RZ ;  /* 0x0000001c0f0c7824 */ /* 0x000fe200078e02ff */
[----:B------:R-:W-:Y:S02]  /*0470*/  PRMT R9, R9, 0x7710, RZ ;  /* 0x0000771009097816 */ /* 0x000fe400000000ff */
[----:B------:R-:W-:Y:S01]  /*0480*/  PRMT R5, R5, 0x7710, RZ ;  /* 0x0000771005057816 */ /* 0x000fe200000000ff */
[--C-:B------:R-:W-:Y:S01]  /*0490*/  IMAD R3, R3, 0xa8, R10.reuse ;  /* 0x000000a803037824 */ /* 0x100fe200078e020a */
[----:B------:R-:W-:Y:S01]  /*04a0*/  IADD3 R17, PT, PT, RZ, -R4, RZ ;  /* 0x80000004ff117210 */ /* 0x000fe20007ffe0ff */
[--C-:B------:R-:W-:Y:S01]  /*04b0*/  IMAD R4, R13, 0xa8, R10.reuse ;  /* 0x000000a80d047824 */ /* 0x100fe200078e020a */
[----:B------:R-:W-:Y:S01]  /*04c0*/  IADD3 R5, PT, PT, R38, R5, RZ ;  /* 0x0000000526057210 */ /* 0x000fe20007ffe0ff */
[----:B------:R-:W-:Y:S01]  /*04d0*/  IMAD R13, R16, 0xe, RZ ;  /* 0x0000000e100d7824 */ /* 0x000fe200078e02ff */
[----:B------:R-:W-:Y:S01]  /*04e0*/  PRMT R16, R17, 0x7710, RZ ;  /* 0x0000771011107816 */ /* 0x000fe200000000ff */
[----:B------:R-:W-:Y:S01]  /*04f0*/  IMAD R10, R15, 0xa8, R10 ;  /* 0x000000a80f0a7824 */ /* 0x000fe200078e020a */
[----:B------:R-:W-:-:S02]  /*0500*/  IADD3 R38, PT, PT, R38, R9, RZ ;  /* 0x0000000926267210 */ /* 0x000fc40007ffe0ff */
[----:B------:R-:W1:Y:S01]  /*0510*/  LDC.64 R8, c[0x0][0x388] ;  /* 0x0000e200ff087b82 */ /* 0x000e620000000a00 */
[----:B------:R-:W-:Y:S02]  /*0520*/  IADD3 R15, PT, PT, RZ, -R11, RZ ;  /* 0x8000000bff0f7210 */ /* 0x000fe40007ffe0ff */
[----:B------:R-:W-:Y:S02]  /*0530*/  IADD3 R12, PT, PT, RZ, -R12, RZ ;  /* 0x8000000cff0c7210 */ /* 0x000fe40007ffe0ff */
[----:B------:R-:W-:Y:S02]  /*0540*/  IADD3 R11, PT, PT, R7, R16, RZ ;  /* 0x00000010070b7210 */ /* 0x000fe40007ffe0ff */
[----:B------:R-:W-:Y:S02]  /*0550*/  IADD3 R13, PT, PT, RZ, -R13, RZ ;  /* 0x8000000dff0d7210 */ /* 0x000fe40007ffe0ff */
[----:B------:R-:W-:Y:S01]  /*0560*/  PRMT R16, R15, 0x7710, RZ ;  /* 0x000077100f107816 */ /* 0x000fe200000000ff */
[----:B0-----:R-:W-:Y:S01]  /*0570*/  IMAD R40, R2, 0x38, R7 ;  /* 0x0000003802287824 */ /* 0x001fe200078e0207 */
[----:B------:R-:W-:-:S02]  /*0580*/  PRMT R12, R12, 0x7710, RZ ;  /* 0x000077100c0c7816 */ /* 0x000fc400000000ff */
[----:B------:R-:W-:Y:S02]  /*0590*/  PRMT R15, R11, 0x9910, RZ ;  /* 0x000099100b0f7816 */ /* 0x000fe400000000ff */
[----:B------:R-:W-:Y:S02]  /*05a0*/  PRMT R18, R13, 0x7710, RZ ;  /* 0x000077100d127816 */ /* 0x000fe400000000ff */
[----:B------:R-:W-:Y:S02]  /*05b0*/  LOP3.LUT R13, R11, 0xffff, RZ, 0xc0, !PT ;  /* 0x0000ffff0b0d7812 */ /* 0x000fe400078ec0ff */
[----:B------:R-:W-:Y:S02]  /*05c0*/  IADD3 R12, PT, PT, R37, R12, RZ ;  /* 0x0000000c250c7210 */ /* 0x000fe40007ffe0ff */
[----:B------:R-:W-:Y:S02]  /*05d0*/  MOV R11, R15 ;  /* 0x0000000f000b7202 */ /* 0x000fe40000000f00 */
[----:B------:R-:W-:-:S02]  /*05e0*/  LOP3.LUT R5, R5, 0xffff, RZ, 0xc0, !PT ;  /* 0x0000ffff05057812 */ /* 0x000fc400078ec0ff */
[----:B------:R-:W-:Y:S02]  /*05f0*/  LOP3.LUT R12, R12, 0xffff, RZ, 0xc0, !PT ;  /* 0x0000ffff0c0c7812 */ /* 0x000fe400078ec0ff */
[----:B------:R-:W-:Y:S01]  /*0600*/  LOP3.LUT R15, R6, 0xffff, RZ, 0xc0, !PT ;  /* 0x0000ffff060f7812 */ /* 0x000fe200078ec0ff */
[----:B------:R-:W-:Y:S01]  /*0610*/  IMAD R6, R14, 0xc4, R11 ;  /* 0x000000c40e067824 */ /* 0x000fe200078e020b */
[----:B------:R-:W-:Y:S01]  /*0620*/  ISETP.GT.U32.AND P1, PT, R13, 0xd, PT ;  /* 0x0000000d0d00780c */ /* 0x000fe20003f24070 */
[----:B------:R-:W-:Y:S01]  /*0630*/  IMAD R11, R0, 0x4b, RZ ;  /* 0x0000004b000b7824 */ /* 0x000fe200078e02ff */
[----:B------:R-:W-:Y:S02]  /*0640*/  ISETP.GT.U32.AND P3, PT, R5, 0xd, PT ;  /* 0x0000000d0500780c */ /* 0x000fe40003f64070 */
[----:B------:R-:W-:Y:S01]  /*0650*/  ISETP.GT.U32.AND P4, PT, R12, 0xd, PT ;  /* 0x0000000d0c00780c */ /* 0x000fe20003f84070 */
[----:B------:R-:W-:Y:S01]  /*0660*/  IMAD R11, R2, 0x320, R11 ;  /* 0x00000320020b7824 */ /* 0x000fe200078e020b */
[----:B------:R-:W-:-:S02]  /*0670*/  ISETP.GT.U32.AND P2, PT, R15, 0xd, PT ;  /* 0x0000000d0f00780c */ /* 0x000fc40003f44070 */
[----:B------:R-:W-:Y:S01]  /*0680*/  IADD3 R41, PT, PT, R7, R16, RZ ;  /* 0x0000001007297210 */ /* 0x000fe20007ffe0ff */
[----:B-1----:R-:W-:Y:S01]  /*0690*/  IMAD.WIDE.U32 R8, R11, 0x4, R8 ;  /* 0x000000040b087825 */ /* 0x002fe200078e0008 */
[----:B------:R-:W-:Y:S02]  /*06a0*/  SEL R32, RZ, 0x1, !P1 ;  /* 0x00000001ff207807 */ /* 0x000fe40004800000 */
[----:B------:R-:W-:Y:S02]  /*06b0*/  CS2R R16, SRZ ;  /* 0x0000000000107805 */ /* 0x000fe4000001ff00 */
[----:B------:R-:W-:Y:S02]  /*06c0*/  SEL R14, RZ, 0x1, !P4 ;  /* 0x00000001ff0e7807 */ /* 0x000fe40006000000 */
[----:B------:R-:W-:Y:S02]  /*06d0*/  SEL R34, RZ, 0x1, !P3 ;  /* 0x00000001ff227807 */ /* 0x000fe40005800000 */
[----:B------:R-:W-:-:S02]  /*06e0*/  SEL R12, RZ, 0x1, !P2 ;  /* 0x00000001ff0c7807 */ /* 0x000fc40005000000 */
[----:B------:R-:W-:Y:S02]  /*06f0*/  PRMT R13, R41, 0x9910, RZ ;  /* 0x00009910290d7816 */ /* 0x000fe400000000ff */
[C---:B------:R-:W-:Y:S02]  /*0700*/  LEA R32, R33.reuse, R32, 0x1 ;  /* 0x0000002021207211 */ /* 0x040fe400078e08ff */
[C---:B------:R-:W-:Y:S02]  /*0710*/  LEA R35, R33.reuse, R14, 0x1 ;  /* 0x0000000e21237211 */ /* 0x040fe400078e08ff */
[----:B------:R-:W-:Y:S02]  /*0720*/  CS2R R14, SRZ ;  /* 0x00000000000e7805 */ /* 0x000fe4000001ff00 */
[C---:B------:R-:W-:Y:S02]  /*0730*/  LEA R34, R33.reuse, R34, 0x1 ;  /* 0x0000002221227211 */ /* 0x040fe400078e08ff */
[----:B------:R-:W-:Y:S01]  /*0740*/  LEA R33, R33, R12, 0x1 ;  /* 0x0000000c21217211 */ /* 0x000fe200078e08ff */
[----:B------:R-:W-:Y:S01]  /*0750*/  IMAD R12, R2, 0x188, R43 ;  /* 0x00000188020c7824 */ /* 0x000fe200078e022b */
[----:B------:R-:W-:-:S02]  /*0760*/  ISETP.NE.AND P0, PT, R13, RZ, PT ;  /* 0x000000ff0d00720c */ /* 0x000fc40003f05270 */
[----:B------:R-:W-:Y:S02]  /*0770*/  LOP3.LUT R5, R10, 0xffff, RZ, 0xc0, !PT ;  /* 0x0000ffff0a057812 */ /* 0x000fe400078ec0ff */
[----:B------:R-:W-:Y:S02]  /*0780*/  LOP3.LUT R11, R3, 0xffff, RZ, 0xc0, !PT ;  /* 0x0000ffff030b7812 */ /* 0x000fe400078ec0ff */
[----:B------:R-:W-:Y:S02]  /*0790*/  LEA R42, R2, UR5, 0x7 ;  /* 0x00000005022a7c11 */ /* 0x000fe4000f8e38ff */
[----:B------:R-:W-:Y:S02]  /*07a0*/  IADD3 R44, P1, PT, R8, 0x6c, RZ ;  /* 0x0000006c082c7810 */ /* 0x000fe40007f3e0ff */
[----:B------:R-:W-:Y:S01]  /*07b0*/  LOP3.LUT R13, R4, 0xffff, RZ, 0xc0, !PT ;  /* 0x0000ffff040d7812 */ /* 0x000fe200078ec0ff */
[----:B------:R-:W-:Y:S01]  /*07c0*/  IMAD R36, R0, 0xc, R42 ;  /* 0x0000000c00247824 */ /* 0x000fe200078e022a */
[----:B------:R-:W-:-:S02]  /*07d0*/  LOP3.LUT R3, R6, 0xffff, RZ, 0xc0, !PT ;  /* 0x0000ffff06037812 */ /* 0x000fc400078ec0ff */
[----:B------:R-:W-:Y:S02]  /*07e0*/  IADD3 R37, PT, PT, R37, R18, RZ ;  /* 0x0000001225257210 */ /* 0x000fe40007ffe0ff */
[----:B------:R-:W-:Y:S02]  /*07f0*/  CS2R R18, SRZ ;  /* 0x0000000000127805 */ /* 0x000fe4000001ff00 */
[C---:B------:R-:W-:Y:S02]  /*0800*/  IADD3 R6, PT, PT, R12.reuse, -0x1b, R5 ;  /* 0xffffffe50c067810 */ /* 0x040fe40007ffe005 */
[C---:B------:R-:W-:Y:S02]  /*0810*/  IADD3 R4, PT, PT, R12.reuse, -0x1d, R11 ;  /* 0xffffffe30c047810 */ /* 0x040fe40007ffe00b */
[C---:B------:R-:W-:Y:S02]  /*0820*/  IADD3 R5, PT, PT, R12.reuse, -0x1c, R13 ;  /* 0xffffffe40c057810 */ /* 0x040fe40007ffe00d */
[----:B------:R-:W-:-:S02]  /*0830*/  IADD3 R3, PT, PT, R12, -0x1e, R3 ;  /* 0xffffffe20c037810 */ /* 0x000fc40007ffe003 */
[----:B------:R-:W-:Y:S02]  /*0840*/  IADD3.X R45, PT, PT, RZ, R9, RZ, P1, !PT ;  /* 0x00000009ff2d7210 */ /* 0x000fe40000ffe4ff */
[----:B----4-:R-:W-:-:S07]  /*0850*/  LEA R40, R40, UR4, 0x2 ;  /* 0x0000000428287c11 */ /* 0x010fce000f8e10ff */
.L_x_152:
[----:B------:R-:W-:Y:S01]  /*0860*/  PRMT R9, R38, 0x9910, RZ ;  /* 0x0000991026097816 */ /* 0x000fe200000000ff */
[----:B------:R-:W-:Y:S01]  /*0870*/  HFMA2 R27, -RZ, RZ, 0, 0 ;  /* 0x00000000ff1b7431 */ /* 0x000fe200000001ff */
[----:B------:R-:W-:Y:S01]  /*0880*/  PRMT R8, R39, 0x9910, RZ ;  /* 0x0000991027087816 */ /* 0x000fe200000000ff */
[----:B------:R-:W-:Y:S01]  /*0890*/  HFMA2 R31, -RZ, RZ, 0, 0 ;  /* 0x00000000ff1f7431 */ /* 0x000fe200000001ff */
[----:B------:R-:W-:Y:S01]  /*08a0*/  IADD3 R10, PT, PT, R32, -0x2, RZ ;  /* 0xfffffffe200a7810 */ /* 0x000fe20007ffe0ff */
[--C-:B------:R-:W-:Y:S01]  /*08b0*/  IMAD.WIDE R12, R5, 0x4, R46.reuse ;  /* 0x00000004050c7825 */ /* 0x100fe200078e022e */
[----:B------:R-:W-:Y:S01]  /*08c0*/  LEA R7, R0, R0, 0x1 ;  /* 0x0000000000077211 */ /* 0x000fe200078e08ff */
[----:B------:R-:W-:Y:S01]  /*08d0*/  BAR.SYNC.DEFER_BLOCKING 0x0 ;  /* 0x0000000000007b1d */ /* 0x000fe20000010000 */
[----:B------:R-:W-:Y:S01]  /*08e0*/  ISETP.NE.AND P2, PT, R9, RZ, PT ;  /* 0x000000ff0900720c */ /* 0x000fe20003f45270 */
[----:B------:R-:W-:Y:S01]  /*08f0*/  IMAD.WIDE R48, R6, 0x4, R46 ;  /* 0x0000000406307825 */ /* 0x000fe200078e022e */
[----:B------:R-:W-:-:S02]  /*0900*/  ISETP.GT.U32.OR P0, PT, R10, 0xd, !P0 ;  /* 0x0000000d0a00780c */ /* 0x000fc40004704470 */
[----:B------:R-:W-:Y:S02]  /*0910*/  ISETP.NE.AND P1, PT, R8, 0x1, PT ;  /* 0x000000010800780c */ /* 0x000fe40003f25270 */
[----:B------:R-:W-:Y:S02]  /*0920*/  IADD3 R9, PT, PT, R33, -0x2, RZ ;  /* 0xfffffffe21097810 */ /* 0x000fe40007ffe0ff */
[----:B------:R-:W-:Y:S02]  /*0930*/  PRMT R8, R37, 0x9910, RZ ;  /* 0x0000991025087816 */ /* 0x000fe400000000ff */
[----:B------:R-:W-:Y:S02]  /*0940*/  LEA R10, R2, R7, 0x5 ;  /* 0x00000007020a7211 */ /* 0x000fe400078e28ff */
[----:B------:R-:W-:Y:S02]  /*0950*/  ISETP.GT.U32.OR P1, PT, R9, 0xd, !P1 ;  /* 0x0000000d0900780c */ /* 0x000fe40004f24470 */
[----:B------:R-:W-:-:S02]  /*0960*/  ISETP.GT.U32.AND P3, PT, R10, 0x7f, PT ;  /* 0x0000007f0a00780c */ /* 0x000fc40003f64070 */
[C---:B------:R-:W-:Y:S02]  /*0970*/  ISETP.GT.U32.AND P5, PT, R10.reuse, 0x7e, PT ;  /* 0x0000007e0a00780c */ /* 0x040fe40003fa4070 */
[----:B------:R-:W-:Y:S02]  /*0980*/  ISETP.GT.U32.AND P6, PT, R10, 0x7d, PT ;  /* 0x0000007d0a00780c */ /* 0x000fe40003fc4070 */
[----:B------:R-:W-:Y:S02]  /*0990*/  ISETP.NE.AND P4, PT, R8, 0x1, PT ;  /* 0x000000010800780c */ /* 0x000fe40003f85270 */
[----:B------:R-:W-:Y:S02]  /*09a0*/  IADD3 R9, PT, PT, R34, -0x2, RZ ;  /* 0xfffffffe22097810 */ /* 0x000fe40007ffe0ff */
[C---:B------:R-:W-:Y:S02]  /*09b0*/  IADD3 R8, PT, PT, R7.reuse, 0x1, RZ ;  /* 0x0000000107087810 */ /* 0x040fe40007ffe0ff */
[----:B------:R-:W-:-:S02]  /*09c0*/  IADD3 R10, PT, PT, R7, 0x2, RZ ;  /* 0x00000002070a7810 */ /* 0x000fc40007ffe0ff */
[----:B------:R-:W-:Y:S02]  /*09d0*/  ISETP.LT.U32.AND P2, PT, R9, 0xe, P2 ;  /* 0x0000000e0900780c */ /* 0x000fe40001741070 */
[----:B------:R-:W-:Y:S02]  /*09e0*/  SHF.R.U32.HI R7, RZ, 0x3, R7 ;  /* 0x00000003ff077819 */ /* 0x000fe40000011607 */
[----:B------:R-:W-:Y:S02]  /*09f0*/  SHF.R.U32.HI R9, RZ, 0x3, R8 ;  /* 0x00000003ff097819 */ /* 0x000fe40000011608 */
[----:B------:R-:W-:Y:S02]  /*0a00*/  SHF.R.U32.HI R11, RZ, 0x3, R10 ;  /* 0x00000003ff0b7819 */ /* 0x000fe4000001160a */
[C---:B------:R-:W-:Y:S02]  /*0a10*/  LEA R7, R2.reuse, R7, 0x2 ;  /* 0x0000000702077211 */ /* 0x040fe400078e10ff */
[----:B------:R-:W-:-:S02]  /*0a20*/  LEA R9, R2, R9, 0x2 ;  /* 0x0000000902097211 */ /* 0x000fc400078e10ff */
[----:B------:R-:W-:Y:S01]  /*0a30*/  LEA R11, R2, R11, 0x2 ;  /* 0x0000000b020b7211 */ /* 0x000fe200078e10ff */
[----:B------:R-:W2:Y:S01]  /*0a40*/  @P2 LDG.E.CONSTANT R31, desc[UR10][R12.64+-0x8] ;  /* 0xfffff80a0c1f2981 */ /* 0x000ea2000c1e9900 */
[----:B------:R-:W-:Y:S02]  /*0a50*/  IADD3 R8, PT, PT, R35, -0x2, RZ ;  /* 0xfffffffe23087810 */ /* 0x000fe40007ffe0ff */
[----:B------:R-:W-:Y:S02]  /*0a60*/  ISETP.GT.U32.OR P3, PT, R7, 0xf, P3 ;  /* 0x0000000f0700780c */ /* 0x000fe40001f64470 */
[----:B------:R-:W-:Y:S02]  /*0a70*/  ISETP.GT.U32.OR P5, PT, R9, 0xf, P5 ;  /* 0x0000000f0900780c */ /* 0x000fe40002fa4470 */
[----:B------:R-:W-:Y:S01]  /*0a80*/  ISETP.GT.U32.OR P6, PT, R11, 0xf, P6 ;  /* 0x0000000f0b00780c */ /* 0x000fe200037c4470 */
[----:B------:R-:W-:Y:S01]  /*0a90*/  IMAD.WIDE R10, R3, 0x4, R46 ;  /* 0x00000004030a7825 */ /* 0x000fe200078e022e */
[----:B------:R-:W-:-:S02]  /*0aa0*/  ISETP.GT.U32.OR P4, PT, R8, 0xd, !P4 ;  /* 0x0000000d0800780c */ /* 0x000fc40006784470 */
[----:B------:R-:W-:Y:S01]  /*0ab0*/  ISETP.GT.U32.OR P3, PT, R0, 0xa, P3 ;  /* 0x0000000a0000780c */ /* 0x000fe20001f64470 */
[----:B------:R-:W-:Y:S01]  /*0ac0*/  IMAD.WIDE R8, R4, 0x4, R46 ;  /* 0x0000000404087825 */ /* 0x000fe200078e022e */
[C---:B------:R-:W-:Y:S01]  /*0ad0*/  ISETP.GT.U32.OR P5, PT, R0.reuse, 0xa, P5 ;  /* 0x0000000a0000780c */ /* 0x040fe20002fa4470 */
[----:B------:R-:W3:Y:S01]  /*0ae0*/  @!P0 LDG.E.CONSTANT R27, desc[UR10][R10.64+-0x8] ;  /* 0xfffff80a0a1b8981 */ /* 0x000ee2000c1e9900 */
[----:B------:R-:W-:Y:S02]  /*0af0*/  ISETP.GT.U32.OR P6, PT, R0, 0x9, P6 ;  /* 0x000000090000780c */ /* 0x000fe400037c4470 */
[----:B------:R-:W-:Y:S02]  /*0b00*/  MOV R29, RZ ;  /* 0x000000ff001d7202 */ /* 0x000fe40000000f00 */
[----:B------:R-:W-:-:S04]  /*0b10*/  MOV R51, RZ ;  /* 0x000000ff00337202 */ /* 0x000fc80000000f00 */
[----:B------:R-:W4:Y:S04]  /*0b20*/  @!P1 LDG.E.CONSTANT R29, desc[UR10][R8.64+-0x8] ;  /* 0xfffff80a081d9981 */ /* 0x000f28000c1e9900 */
[----:B------:R-:W5:Y:S04]  /*0b30*/  @!P4 LDG.E.CONSTANT R51, desc[UR10][R48.64+-0x8] ;  /* 0xfffff80a3033c981 */ /* 0x000f68000c1e9900 */
[----:B------:R-:W5:Y:S04]  /*0b40*/  @!P3 LDG.E.CONSTANT R53, desc[UR10][R44.64+-0x6c] ;  /* 0xffff940a2c35b981 */ /* 0x000f68000c1e9900 */
[----:B------:R-:W5:Y:S04]  /*0b50*/  @!P5 LDG.E.CONSTANT R28, desc[UR10][R44.64+-0x8] ;  /* 0xfffff80a2c1cd981 */ /* 0x000f68000c1e9900 */
[----:B------:R-:W5:Y:S01]  /*0b60*/  @!P6 LDG.E.CONSTANT R50, desc[UR10][R44.64+0x5c] ;  /* 0x00005c0a2c32e981 */ /* 0x000f62000c1e9900 */
[----:B------:R-:W0:Y:S01]  /*0b70*/  S2UR UR5, SR_CgaCtaId ;  /* 0x00000000000579c3 */ /* 0x000e220000008800 */
[----:B------:R-:W-:-:S02]  /*0b80*/  UMOV UR4, 0x400 ;  /* 0x0000040000047882 */ /* 0x000fc40000000000 */
[----:B0-----:R-:W-:-:S06]  /*0b90*/  ULEA UR4, UR5, UR4, 0x18 ;  /* 0x0000000405047291 */ /* 0x001fcc000f8ec0ff */
[----:B------:R-:W-:Y:S02]  /*0ba0*/  LEA R7, R0, UR4, 0x2 ;  /* 0x0000000400077c11 */ /* 0x000fe4000f8e10ff */
[----:B------:R-:W-:-:S04]  /*0bb0*/  IADD3 R30, PT, PT, R32, -0x2, RZ ;  /* 0xfffffffe201e7810 */ /* 0x000fc80007ffe0ff */
[----:B------:R-:W-:Y:S01]  /*0bc0*/  ISETP.GT.U32.AND P1, PT, R30, 0xd, PT ;  /* 0x0000000d1e00780c */ /* 0x000fe20003f24070 */
[----:B------:R-:W-:Y:S01]  /*0bd0*/  HFMA2 R30, -RZ, RZ, 0, 0 ;  /* 0x00000000ff1e7431 */ /* 0x000fe200000001ff */
[----:B--2---:R-:W-:Y:S04]  /*0be0*/  STS [R40+0x8], R31 ;  /* 0x0000081f28007388 */ /* 0x004fe80000000800 */
[----:B---3--:R-:W-:Y:S04]  /*0bf0*/  STS [R40], R27 ;  /* 0x0000001b28007388 */ /* 0x008fe80000000800 */
[----:B----4-:R-:W-:Y:S04]  /*0c00*/  STS [R40+0x4], R29 ;  /* 0x0000041d28007388 */ /* 0x010fe80000000800 */
[----:B-----5:R-:W-:Y:S04]  /*0c10*/  STS [R40+0xc], R51 ;  /* 0x00000c3328007388 */ /* 0x020fe80000000800 */
[----:B------:R-:W-:Y:S04]  /*0c20*/  @!P3 STS [R36], R53 ;  /* 0x000000352400b388 */ /* 0x000fe80000000800 */
[----:B------:R0:W-:Y:S04]  /*0c30*/  @!P5 STS [R36+0x4], R28 ;  /* 0x0000041c2400d388 */ /* 0x0001e80000000800 */
[----:B------:R-:W-:Y:S01]  /*0c40*/  @!P6 STS [R36+0x8], R50 ;  /* 0x000008322400e388 */ /* 0x000fe20000000800 */
[----:B------:R-:W-:Y:S06]  /*0c50*/  BAR.SYNC.DEFER_BLOCKING 0x0 ;  /* 0x0000000000007b1d */ /* 0x000fec0000010000 */
[----:B------:R-:W-:Y:S04]  /*0c60*/  LDS.128 R20, [R42] ;  /* 0x000000002a147984 */ /* 0x000fe80000000c00 */
[----:B------:R-:W1:Y:S04]  /*0c70*/  LDS R27, [R7+0x38] ;  /* 0x00003800071b7984 */ /* 0x000e680000000800 */
[----:B------:R-:W2:Y:S04]  /*0c80*/  LDS R26, [R7] ;  /* 0x00000000071a7984 */ /* 0x000ea80000000800 */
[----:B------:R-:W3:Y:S01]  /*0c90*/  LDS.128 R8, [R42+0x20] ;  /* 0x000020002a087984 */ /* 0x000ee20000000c00 */
[----:B0-----:R-:W-:-:S06]  /*0ca0*/  CS2R R28, SRZ ;  /* 0x00000000001c7805 */ /* 0x001fcc000001ff00 */
[----:B------:R0:W4:Y:S02]  /*0cb0*/  @P2 LDG.E.CONSTANT R29, desc[UR10][R12.64+-0x4] ;  /* 0xfffffc0a0c1d2981 */ /* 0x000124000c1e9900 */
[----:B0-----:R-:W-:-:S05]  /*0cc0*/  IMAD.WIDE R12, R3, 0x4, R46 ;  /* 0x00000004030c7825 */ /* 0x001fca00078e022e */
[----:B------:R0:W5:Y:S02]  /*0cd0*/  @!P0 LDG.E.CONSTANT R30, desc[UR10][R12.64+-0x4] ;  /* 0xfffffc0a0c1e8981 */ /* 0x000164000c1e9900 */
[----:B0-----:R-:W-:-:S04]  /*0ce0*/  IMAD.WIDE R12, R3, 0x4, R46 ;  /* 0x00000004030c7825 */ /* 0x001fc800078e022e */
[C---:B-1----:R-:W-:Y:S01]  /*0cf0*/  FFMA R31, R20.reuse, R27, R18 ;  /* 0x0000001b141f7223 */ /* 0x042fe20000000012 */
[----:B--2---:R-:W-:Y:S01]  /*0d00*/  FFMA R50, R20, R26, R15 ;  /* 0x0000001a14327223 */ /* 0x004fe2000000000f */
[----:B------:R0:W2:Y:S01]  /*0d10*/  @!P1 LDG.E.CONSTANT R28, desc[UR10][R12.64] ;  /* 0x0000000a0c1c9981 */ /* 0x0000a2000c1e9900 */
[-C--:B---3--:R-:W-:Y:S01]  /*0d20*/  FFMA R18, R26, R8.reuse, R19 ;  /* 0x000000081a127223 */ /* 0x088fe20000000013 */
[C---:B------:R-:W-:Y:S02]  /*0d30*/  FFMA R19, R27.reuse, R8, R14 ;  /* 0x000000081b137223 */ /* 0x040fe4000000000e */
[----:B------:R-:W1:Y:S04]  /*0d40*/  LDS R20, [R7+0xa8] ;  /* 0x0000a80007147984 */ /* 0x000e680000000800 */
[----:B------:R-:W3:Y:S04]  /*0d50*/  LDS R8, [R7+0x70] ;  /* 0x0000700007087984 */ /* 0x000ee80000000800 */
[----:B0-----:R-:W0:Y:S01]  /*0d60*/  LDS.128 R12, [R42+0x40] ;  /* 0x000040002a0c7984 */ /* 0x001e220000000c00 */
[-C--:B-1----:R-:W-:Y:S01]  /*0d70*/  FFMA R31, R20, R21.reuse, R31 ;  /* 0x00000015141f7223 */ /* 0x082fe2000000001f */
[----:B---3--:R-:W-:Y:S01]  /*0d80*/  FFMA R51, R8, R21, R50 ;  /* 0x0000001508337223 */ /* 0x008fe20000000032 */
[-C--:B0-----:R-:W-:Y:S01]  /*0d90*/  FFMA R16, R27, R12.reuse, R16 ;  /* 0x0000000c1b107223 */ /* 0x081fe20000000010 */
[----:B------:R-:W-:Y:S01]  /*0da0*/  FFMA R52, R26, R12, R17 ;  /* 0x0000000c1a347223 */ /* 0x000fe20000000011 */
[-C--:B------:R-:W-:Y:S01]  /*0db0*/  FFMA R21, R8, R9.reuse, R18 ;  /* 0x0000000908157223 */ /* 0x080fe20000000012 */
[C---:B------:R-:W-:Y:S01]  /*0dc0*/  FFMA R9, R20.reuse, R9, R19 ;  /* 0x0000000914097223 */ /* 0x040fe20000000013 */
[----:B------:R-:W-:-:S02]  /*0dd0*/  FFMA R12, R20, R13, R16 ;  /* 0x0000000d140c7223 */ /* 0x000fc40000000010 */
[----:B------:R-:W0:Y:S01]  /*0de0*/  LDS.128 R16, [R42+0x60] ;  /* 0x000060002a107984 */ /* 0x000e220000000c00 */
[----:B------:R-:W-:Y:S01]  /*0df0*/  FFMA R53, R8, R13, R52 ;  /* 0x0000000d08357223 */ /* 0x000fe20000000034 */
[-C--:B0-----:R-:W-:Y:S02]  /*0e00*/  FFMA R13, R26, R16.reuse, R25 ;  /* 0x000000101a0d7223 */ /* 0x081fe40000000019 */
[----:B------:R-:W0:Y:S01]  /*0e10*/  LDS R26, [R7+0xe0] ;  /* 0x0000e000071a7984 */ /* 0x000e220000000800 */
[----:B------:R-:W-:-:S03]  /*0e20*/  FFMA R27, R27, R16, R24 ;  /* 0x000000101b1b7223 */ /* 0x000fc60000000018 */
[----:B------:R-:W1:Y:S01]  /*0e30*/  LDS R25, [R7+0x118] ;  /* 0x0001180007197984 */ /* 0x000e620000000800 */
[----:B------:R-:W-:-:S03]  /*0e40*/  FFMA R13, R8, R17, R13 ;  /* 0x00000011080d7223 */ /* 0x000fc6000000000d */
[----:B------:R-:W3:Y:S04]  /*0e50*/  LDS R16, [R7+0x150] ;  /* 0x0001500007107984 */ /* 0x000ee80000000800 */
[----:B------:R-:W3:Y:S01]  /*0e60*/  LDS R8, [R7+0x188] ;  /* 0x0001880007087984 */ /* 0x000ee20000000800 */
[----:B------:R-:W-:Y:S01]  /*0e70*/  FFMA R17, R20, R17, R27 ;  /* 0x0000001114117223 */ /* 0x000fe2000000001b */
[C---:B0-----:R-:W-:Y:S01]  /*0e80*/  FFMA R51, R26.reuse, R22, R51 ;  /* 0x000000161a337223 */ /* 0x041fe20000000033 */
[C---:B------:R-:W-:Y:S01]  /*0e90*/  FFMA R20, R26.reuse, R10, R21 ;  /* 0x0000000a1a147223 */ /* 0x040fe20000000015 */
[C---:B------:R-:W-:Y:S01]  /*0ea0*/  FFMA R24, R26.reuse, R14, R53 ;  /* 0x0000000e1a187223 */ /* 0x040fe20000000035 */
[----:B------:R-:W-:Y:S01]  /*0eb0*/  FFMA R26, R26, R18, R13 ;  /* 0x000000121a1a7223 */ /* 0x000fe2000000000d */
[C---:B-1----:R-:W-:Y:S01]  /*0ec0*/  FFMA R31, R25.reuse, R22, R31 ;  /* 0x00000016191f7223 */ /* 0x042fe2000000001f */
[C---:B------:R-:W-:Y:S01]  /*0ed0*/  FFMA R13, R25.reuse, R10, R9 ;  /* 0x0000000a190d7223 */ /* 0x040fe20000000009 */
[C---:B------:R-:W-:Y:S01]  /*0ee0*/  FFMA R14, R25.reuse, R14, R12 ;  /* 0x0000000e190e7223 */ /* 0x040fe2000000000c */
[----:B------:R-:W-:Y:S01]  /*0ef0*/  FFMA R50, R25, R18, R17 ;  /* 0x0000001219327223 */ /* 0x000fe20000000011 */
[C---:B---3--:R-:W-:Y:S01]  /*0f00*/  FFMA R9, R16.reuse, R23, R51 ;  /* 0x0000001710097223 */ /* 0x048fe20000000033 */
[C---:B------:R-:W-:Y:S01]  /*0f10*/  FFMA R10, R16.reuse, R11, R20 ;  /* 0x0000000b100a7223 */ /* 0x040fe20000000014 */
[C---:B------:R-:W-:Y:S01]  /*0f20*/  FFMA R12, R16.reuse, R15, R24 ;  /* 0x0000000f100c7223 */ /* 0x040fe20000000018 */
[----:B------:R-:W-:Y:S01]  /*0f30*/  FFMA R16, R16, R19, R26 ;  /* 0x0000001310107223 */ /* 0x000fe2000000001a */
[C---:B------:R-:W-:Y:S01]  /*0f40*/  FFMA R31, R8.reuse, R23, R31 ;  /* 0x00000017081f7223 */ /* 0x040fe2000000001f */
[----:B------:R-:W-:Y:S04]  /*0f50*/  LDS R17, [R7+0x1c0] ;  /* 0x0001c00007117984 */ /* 0x000fe80000000800 */
[----:B------:R-:W0:Y:S04]  /*0f60*/  LDS.128 R20, [R42+0x10] ;  /* 0x000010002a147984 */ /* 0x000e280000000c00 */
[----:B------:R-:W1:Y:S04]  /*0f70*/  LDS R18, [R7+0x1f8] ;  /* 0x0001f80007127984 */ /* 0x000e680000000800 */
[----:B------:R-:W3:Y:S01]  /*0f80*/  LDS.128 R24, [R42+0x30] ;  /* 0x000030002a187984 */ /* 0x000ee20000000c00 */
[C---:B------:R-:W-:Y:S01]  /*0f90*/  FFMA R11, R8.reuse, R11, R13 ;  /* 0x0000000b080b7223 */ /* 0x040fe2000000000d */
[C---:B------:R-:W-:Y:S01]  /*0fa0*/  FFMA R14, R8.reuse, R15, R14 ;  /* 0x0000000f080e7223 */ /* 0x040fe2000000000e */
[----:B------:R-:W-:Y:S01]  /*0fb0*/  FFMA R19, R8, R19, R50 ;  /* 0x0000001308137223 */ /* 0x000fe20000000032 */
[C---:B0-----:R-:W-:Y:S01]  /*0fc0*/  FFMA R15, R20.reuse, R17, R9 ;  /* 0x00000011140f7223 */ /* 0x041fe20000000009 */
[----:B-1----:R-:W-:-:S02]  /*0fd0*/  FFMA R31, R20, R18, R31 ;  /* 0x00000012141f7223 */ /* 0x002fc4000000001f */
[----:B------:R-:W-:Y:S01]  /*0fe0*/  LDS R20, [R7+0x230] ;  /* 0x0002300007147984 */ /* 0x000fe20000000800 */
[CC--:B---3--:R-:W-:Y:S01]  /*0ff0*/  FFMA R13, R17.reuse, R24.reuse, R10 ;  /* 0x00000018110d7223 */ /* 0x0c8fe2000000000a */
[C---:B------:R-:W-:Y:S02]  /*1000*/  FFMA R50, R18.reuse, R24, R11 ;  /* 0x0000001812327223 */ /* 0x040fe4000000000b */
[----:B------:R-:W0:Y:S04]  /*1010*/  LDS.128 R8, [R42+0x50] ;  /* 0x000050002a087984 */ /* 0x000e280000000c00 */
[----:B------:R-:W1:Y:S01]  /*1020*/  LDS R24, [R7+0x268] ;  /* 0x0002680007187984 */ /* 0x000e620000000800 */
[-C--:B0-----:R-:W-:Y:S01]  /*1030*/  FFMA R12, R17, R8.reuse, R12 ;  /* 0x00000008110c7223 */ /* 0x081fe2000000000c */
[----:B------:R-:W-:Y:S01]  /*1040*/  FFMA R14, R18, R8, R14 ;  /* 0x00000008120e7223 */ /* 0x000fe2000000000e */
[-C--:B------:R-:W-:Y:S01]  /*1050*/  FFMA R8, R20, R21.reuse, R15 ;  /* 0x0000001514087223 */ /* 0x080fe2000000000f */
[----:B-1----:R-:W-:Y:S01]  /*1060*/  FFMA R31, R24, R21, R31 ;  /* 0x00000015181f7223 */ /* 0x002fe2000000001f */
[-C--:B------:R-:W-:Y:S01]  /*1070*/  FFMA R21, R20, R25.reuse, R13 ;  /* 0x0000001914157223 */ /* 0x080fe2000000000d */
[----:B------:R-:W-:Y:S01]  /*1080*/  FFMA R50, R24, R25, R50 ;  /* 0x0000001918327223 */ /* 0x000fe20000000032 */
[-C--:B------:R-:W-:Y:S01]  /*1090*/  FFMA R25, R20, R9.reuse, R12 ;  /* 0x0000000914197223 */ /* 0x080fe2000000000c */
[----:B------:R-:W-:-:S02]  /*10a0*/  FFMA R9, R24, R9, R14 ;  /* 0x0000000918097223 */ /* 0x000fc4000000000e */
[----:B------:R-:W0:Y:S02]  /*10b0*/  LDS.128 R12, [R42+0x70] ;  /* 0x000070002a0c7984 */ /* 0x000e240000000c00 */
[----:B0-----:R-:W-:Y:S01]  /*10c0*/  FFMA R51, R17, R12, R16 ;  /* 0x0000000c11337223 */ /* 0x001fe20000000010 */
[----:B------:R-:W-:-:S04]  /*10d0*/  IADD3 R16, PT, PT, R33, -0x2, RZ ;  /* 0xfffffffe21107810 */ /* 0x000fc80007ffe0ff */
[----:B------:R-:W-:Y:S01]  /*10e0*/  ISETP.GT.U32.AND P1, PT, R16, 0xd, PT ;  /* 0x0000000d1000780c */ /* 0x000fe20003f24070 */
[----:B------:R-:W-:Y:S01]  /*10f0*/  FFMA R19, R18, R12, R19 ;  /* 0x0000000c12137223 */ /* 0x000fe20000000013 */
[----:B------:R-:W-:Y:S01]  /*1100*/  MOV R12, RZ ;  /* 0x000000ff000c7202 */ /* 0x000fe20000000f00 */
[----:B------:R-:W-:Y:S01]  /*1110*/  IMAD.WIDE R16, R4, 0x4, R46 ;  /* 0x0000000404107825 */ /* 0x000fe200078e022e */
[----:B------:R-:W-:-:S04]  /*1120*/  IADD3 R18, PT, PT, R35, -0x2, RZ ;  /* 0xfffffffe23127810 */ /* 0x000fc80007ffe0ff */
[----:B------:R-:W-:Y:S01]  /*1130*/  ISETP.GT.U32.AND P0, PT, R18, 0xd, PT ;  /* 0x0000000d1200780c */ /* 0x000fe20003f04070 */
[-C--:B------:R-:W-:Y:S01]  /*1140*/  FFMA R20, R20, R13.reuse, R51 ;  /* 0x0000000d14147223 */ /* 0x080fe20000000033 */
[----:B------:R-:W-:Y:S01]  /*1150*/  FFMA R19, R24, R13, R19 ;  /* 0x0000000d18137223 */ /* 0x000fe20000000013 */
[----:B------:R-:W3:Y:S04]  /*1160*/  @!P3 LDG.E.CONSTANT R18, desc[UR10][R44.64+-0x68] ;  /* 0xffff980a2c12b981 */ /* 0x000ee8000c1e9900 */
[----:B------:R0:W2:Y:S04]  /*1170*/  @!P1 LDG.E.CONSTANT R12, desc[UR10][R16.64+-0x4] ;  /* 0xfffffc0a100c9981 */ /* 0x0000a8000c1e9900 */
[----:B------:R-:W3:Y:S04]  /*1180*/  @!P6 LDG.E.CONSTANT R13, desc[UR10][R44.64+0x60] ;  /* 0x0000600a2c0de981 */ /* 0x000ee8000c1e9900 */
[----:B------:R-:W1:Y:S01]  /*1190*/  LDS R51, [R7+0x2a0] ;  /* 0x0002a00007337984 */ /* 0x000e620000000800 */
[----:B0-----:R-:W-:-:S03]  /*11a0*/  HFMA2 R16, -RZ, RZ, 0, 0 ;  /* 0x00000000ff107431 */ /* 0x001fc600000001ff */
[----:B------:R-:W3:Y:S04]  /*11b0*/  @!P5 LDG.E.CONSTANT R17, desc[UR10][R44.64+-0x4] ;  /* 0xfffffc0a2c11d981 */ /* 0x000ee8000c1e9900 */
[----:B------:R-:W3:Y:S01]  /*11c0*/  @!P0 LDG.E.CONSTANT R16, desc[UR10][R48.64+-0x4] ;  /* 0xfffffc0a30108981 */ /* 0x000ee2000c1e9900 */
[----:B-1----:R-:W-:-:S03]  /*11d0*/  FFMA R24, R51, R14, R20 ;  /* 0x0000000e33187223 */ /* 0x002fc60000000014 */
[----:B------:R-:W0:Y:S01]  /*11e0*/  LDS R20, [R7+0x2d8] ;  /* 0x0002d80007147984 */ /* 0x000e220000000800 */
[C---:B------:R-:W-:Y:S01]  /*11f0*/  FFMA R8, R51.reuse, R22, R8 ;  /* 0x0000001633087223 */ /* 0x040fe20000000008 */
[C---:B------:R-:W-:Y:S01]  /*1200*/  FFMA R21, R51.reuse, R26, R21 ;  /* 0x0000001a33157223 */ /* 0x040fe20000000015 */
[----:B------:R-:W-:Y:S02]  /*1210*/  FFMA R25, R51, R10, R25 ;  /* 0x0000000a33197223 */ /* 0x000fe40000000019 */
[----:B------:R-:W1:Y:S01]  /*1220*/  LDS R51, [R7+0x310] ;  /* 0x0003100007337984 */ /* 0x000e620000000800 */
[----:B0-----:R-:W-:-:S03]  /*1230*/  FFMA R50, R20, R26, R50 ;  /* 0x0000001a14327223 */ /* 0x001fc60000000032 */
[----:B------:R-:W0:Y:S01]  /*1240*/  LDS R26, [R7+0x348] ;  /* 0x00034800071a7984 */ /* 0x000e220000000800 */
[----:B------:R-:W-:Y:S01]  /*1250*/  BAR.SYNC.DEFER_BLOCKING 0x0 ;  /* 0x0000000000007b1d */ /* 0x000fe20000010000 */
[C---:B------:R-:W-:Y:S01]  /*1260*/  FFMA R31, R20.reuse, R22, R31 ;  /* 0x00000016141f7223 */ /* 0x040fe2000000001f */
[----:B------:R-:W-:-:S04]  /*1270*/  FFMA R9, R20, R10, R9 ;  /* 0x0000000a14097223 */ /* 0x000fc80000000009 */
[----:B-----5:R-:W-:Y:S04]  /*1280*/  STS [R40], R30 ;  /* 0x0000001e28007388 */ /* 0x020fe80000000800 */
[----:B----4-:R-:W-:Y:S01]  /*1290*/  STS [R40+0x8], R29 ;  /* 0x0000081d28007388 */ /* 0x010fe20000000800 */
[----:B------:R-:W-:Y:S01]  /*12a0*/  FFMA R19, R20, R14, R19 ;  /* 0x0000000e14137223 */ /* 0x000fe20000000013 */
[C---:B-1----:R-:W-:Y:S01]  /*12b0*/  FFMA R20, R51.reuse, R23, R8 ;  /* 0x0000001733147223 */ /* 0x042fe20000000008 */
[C---:B------:R-:W-:Y:S01]  /*12c0*/  FFMA R22, R51.reuse, R11, R25 ;  /* 0x0000000b33167223 */ /* 0x040fe20000000019 */
[C---:B------:R-:W-:Y:S01]  /*12d0*/  FFMA R24, R51.reuse, R15, R24 ;  /* 0x0000000f33187223 */ /* 0x040fe20000000018 */
[C---:B0-----:R-:W-:Y:S01]  /*12e0*/  FFMA R31, R26.reuse, R23, R31 ;  /* 0x000000171a1f7223 */ /* 0x041fe2000000001f */
[C---:B------:R-:W-:Y:S01]  /*12f0*/  FFMA R23, R26.reuse, R11, R9 ;  /* 0x0000000b1a177223 */ /* 0x040fe20000000009 */
[C---:B------:R-:W-:Y:S01]  /*1300*/  FFMA R50, R26.reuse, R27, R50 ;  /* 0x0000001b1a327223 */ /* 0x040fe20000000032 */
[----:B------:R-:W-:Y:S01]  /*1310*/  FFMA R26, R26, R15, R19 ;  /* 0x0000000f1a1a7223 */ /* 0x000fe20000000013 */
[----:B------:R-:W-:Y:S01]  /*1320*/  FFMA R21, R51, R27, R21 ;  /* 0x0000001b33157223 */ /* 0x000fe20000000015 */
[----:B--2---:R-:W-:Y:S04]  /*1330*/  STS [R40+0x4], R12 ;  /* 0x0000040c28007388 */ /* 0x004fe80000000800 */
[----:B---3--:R-:W-:Y:S04]  /*1340*/  STS [R40+0xc], R16 ;  /* 0x00000c1028007388 */ /* 0x008fe80000000800 */
[----:B------:R-:W-:Y:S04]  /*1350*/  @!P3 STS [R36], R18 ;  /* 0x000000122400b388 */ /* 0x000fe80000000800 */
[----:B------:R-:W-:Y:S04]  /*1360*/  @!P5 STS [R36+0x4], R17 ;  /* 0x000004112400d388 */ /* 0x000fe80000000800 */
[----:B------:R-:W-:Y:S01]  /*1370*/  @!P6 STS [R36+0x8], R13 ;  /* 0x0000080d2400e388 */ /* 0x000fe20000000800 */
[----:B------:R-:W-:Y:S06]  /*1380*/  BAR.SYNC.DEFER_BLOCKING 0x0 ;  /* 0x0000000000007b1d */ /* 0x000fec0000010000 */
[----:B------:R-:W-:Y:S04]  /*1390*/  LDS R30, [R7] ;  /* 0x00000000071e7984 */ /* 0x000fe80000000800 */
[----:B------:R-:W0:Y:S04]  /*13a0*/  LDS.128 R8, [R42] ;  /* 0x000000002a087984 */ /* 0x000e280000000c00 */
[----:B------:R-:W1:Y:S04]  /*13b0*/  LDS R25, [R7+0x38] ;  /* 0x0000380007197984 */ /* 0x000e680000000800 */
[----:B------:R-:W2:Y:S04]  /*13c0*/  LDS.128 R12, [R42+0x20] ;  /* 0x000020002a0c7984 */ /* 0x000ea80000000c00 */
[----:B------:R-:W3:Y:S04]  /*13d0*/  LDS.128 R16, [R42+0x40] ;  /* 0x000040002a107984 */ /* 0x000ee80000000c00 */
[----:B------:R-:W4:Y:S04]  /*13e0*/  LDS R27, [R7+0x70] ;  /* 0x00007000071b7984 */ /* 0x000f280000000800 */
[----:B------:R-:W5:Y:S01]  /*13f0*/  LDS R29, [R7+0xa8] ;  /* 0x0000a800071d7984 */ /* 0x000f620000000800 */
[C---:B0-----:R-:W-:Y:S01]  /*1400*/  FFMA R20, R8.reuse, R30, R20 ;  /* 0x0000001e08147223 */ /* 0x041fe20000000014 */
[----:B-1----:R-:W-:Y:S01]  /*1410*/  FFMA R52, R8, R25, R31 ;  /* 0x0000001908347223 */ /* 0x002fe2000000001f */
[CC--:B--2---:R-:W-:Y:S01]  /*1420*/  FFMA R8, R30.reuse, R12.reuse, R21 ;  /* 0x0000000c1e087223 */ /* 0x0c4fe20000000015 */
[C---:B------:R-:W-:Y:S01]  /*1430*/  FFMA R50, R25.reuse, R12, R50 ;  /* 0x0000000c19327223 */ /* 0x040fe20000000032 */
[-C--:B---3--:R-:W-:Y:S01]  /*1440*/  FFMA R12, R30, R16.reuse, R22 ;  /* 0x000000101e0c7223 */ /* 0x088fe20000000016 */
[----:B------:R-:W-:Y:S01]  /*1450*/  FFMA R16, R25, R16, R23 ;  /* 0x0000001019107223 */ /* 0x000fe20000000017 */
[----:B----4-:R-:W-:-:S02]  /*1460*/  FFMA R31, R27, R9, R20 ;  /* 0x000000091b1f7223 */ /* 0x010fc40000000014 */
[----:B------:R-:W0:Y:S01]  /*1470*/  LDS.128 R20, [R42+0x60] ;  /* 0x000060002a147984 */ /* 0x000e220000000c00 */
[----:B-----5:R-:W-:-:S03]  /*1480*/  FFMA R9, R29, R9, R52 ;  /* 0x000000091d097223 */ /* 0x020fc60000000034 */
[----:B------:R-:W-:Y:S01]  /*1490*/  LDS R52, [R7+0x188] ;  /* 0x0001880007347984 */ /* 0x000fe20000000800 */
[-C--:B0-----:R-:W-:Y:S01]  /*14a0*/  FFMA R24, R30, R20.reuse, R24 ;  /* 0x000000141e187223 */ /* 0x081fe20000000018 */
[----:B------:R-:W-:Y:S02]  /*14b0*/  FFMA R26, R25, R20, R26 ;  /* 0x00000014191a7223 */ /* 0x000fe4000000001a */
[----:B------:R-:W0:Y:S01]  /*14c0*/  LDS R30, [R7+0xe0] ;  /* 0x0000e000071e7984 */ /* 0x000e220000000800 */
[----:B------:R-:W-:-:S03]  /*14d0*/  FFMA R25, R27, R13, R8 ;  /* 0x0000000d1b197223 */ /* 0x000fc60000000008 */
[----:B------:R-:W1:Y:S04]  /*14e0*/  LDS R20, [R7+0x118] ;  /* 0x0001180007147984 */ /* 0x000e680000000800 */
[----:B------:R-:W2:Y:S01]  /*14f0*/  LDS R8, [R7+0x150] ;  /* 0x0001500007087984 */ /* 0x000ea20000000800 */
[----:B------:R-:W-:Y:S01]  /*1500*/  FFMA R51, R27, R17, R12 ;  /* 0x000000111b337223 */ /* 0x000fe2000000000c */
[C---:B------:R-:W-:Y:S01]  /*1510*/  FFMA R13, R29.reuse, R13, R50 ;  /* 0x0000000d1d0d7223 */ /* 0x040fe20000000032 */
[----:B------:R-:W-:Y:S01]  /*1520*/  FFMA R17, R29, R17, R16 ;  /* 0x000000111d117223 */ /* 0x000fe20000000010 */
[-C--:B------:R-:W-:Y:S01]  /*1530*/  FFMA R27, R27, R21.reuse, R24 ;  /* 0x000000151b1b7223 */ /* 0x080fe20000000018 */
[----:B------:R-:W-:Y:S02]  /*1540*/  FFMA R21, R29, R21, R26 ;  /* 0x000000151d157223 */ /* 0x000fe4000000001a */
[----:B------:R-:W-:Y:S01]  /*1550*/  LDS R26, [R7+0x268] ;  /* 0x00026800071a7984 */ /* 0x000fe20000000800 */
[C---:B0-----:R-:W-:Y:S01]  /*1560*/  FFMA R16, R30.reuse, R18, R51 ;  /* 0x000000121e107223 */ /* 0x041fe20000000033 */
[C---:B------:R-:W-:Y:S01]  /*1570*/  FFMA R12, R30.reuse, R14, R25 ;  /* 0x0000000e1e0c7223 */ /* 0x040fe20000000019 */
[----:B------:R-:W-:Y:S01]  /*1580*/  FFMA R24, R30, R22, R27 ;  /* 0x000000161e187223 */ /* 0x000fe2000000001b */
[C---:B-1----:R-:W-:Y:S01]  /*1590*/  FFMA R9, R20.reuse, R10, R9 ;  /* 0x0000000a14097223 */ /* 0x042fe20000000009 */
[C---:B------:R-:W-:Y:S01]  /*15a0*/  FFMA R50, R20.reuse, R14, R13 ;  /* 0x0000000e14327223 */ /* 0x040fe2000000000d */
[C---:B------:R-:W-:Y:S01]  /*15b0*/  FFMA R18, R20.reuse, R18, R17 ;  /* 0x0000001214127223 */ /* 0x040fe20000000011 */
[----:B------:R-:W-:Y:S01]  /*15c0*/  FFMA R20, R20, R22, R21 ;  /* 0x0000001614147223 */ /* 0x000fe20000000015 */
[----:B------:R-:W-:Y:S01]  /*15d0*/  FFMA R29, R30, R10, R31 ;  /* 0x0000000a1e1d7223 */ /* 0x000fe2000000001f */
[----:B--2---:R-:W-:Y:S01]  /*15e0*/  FFMA R30, R8, R15, R12 ;  /* 0x0000000f081e7223 */ /* 0x004fe2000000000c */
[C---:B------:R-:W-:Y:S01]  /*15f0*/  FFMA R13, R52.reuse, R11, R9 ;  /* 0x0000000b340d7223 */ /* 0x040fe20000000009 */
[C---:B------:R-:W-:Y:S01]  /*1600*/  FFMA R50, R52.reuse, R15, R50 ;  /* 0x0000000f34327223 */ /* 0x040fe20000000032 */
[-C--:B------:R-:W-:Y:S01]  /*1610*/  FFMA R12, R52, R19.reuse, R18 ;  /* 0x00000013340c7223 */ /* 0x080fe20000000012 */
[C---:B------:R-:W-:Y:S01]  /*1620*/  FFMA R31, R8.reuse, R19, R16 ;  /* 0x00000013081f7223 */ /* 0x040fe20000000010 */
[-C--:B------:R-:W-:Y:S01]  /*1630*/  FFMA R25, R8, R23.reuse, R24 ;  /* 0x0000001708197223 */ /* 0x080fe20000000018 */
[----:B------:R-:W-:Y:S01]  /*1640*/  FFMA R52, R52, R23, R20 ;  /* 0x0000001734347223 */ /* 0x000fe20000000014 */
[----:B------:R-:W-:Y:S01]  /*1650*/  FFMA R29, R8, R11, R29 ;  /* 0x0000000b081d7223 */ /* 0x000fe2000000001d */
[----:B------:R-:W-:Y:S04]  /*1660*/  LDS R51, [R7+0x1c0] ;  /* 0x0001c00007337984 */ /* 0x000fe80000000800 */
[----:B------:R-:W-:Y:S04]  /*1670*/  LDS R27, [R7+0x1f8] ;  /* 0x0001f800071b7984 */ /* 0x000fe80000000800 */
[----:B------:R-:W0:Y:S04]  /*1680*/  LDS.128 R16, [R42+0x10] ;  /* 0x000010002a107984 */ /* 0x000e280000000c00 */
[----:B------:R-:W1:Y:S04]  /*1690*/  LDS.128 R20, [R42+0x30] ;  /* 0x000030002a147984 */ /* 0x000e680000000c00 */
[----:B------:R-:W2:Y:S04]  /*16a0*/  LDS.128 R8, [R42+0x50] ;  /* 0x000050002a087984 */ /* 0x000ea80000000c00 */
[----:B------:R-:W3:Y:S01]  /*16b0*/  LDS R24, [R7+0x230] ;  /* 0x0002300007187984 */ /* 0x000ee20000000800 */
[C---:B0-----:R-:W-:Y:S01]  /*16c0*/  FFMA R29, R16.reuse, R51, R29 ;  /* 0x00000033101d7223 */ /* 0x041fe2000000001d */
[----:B------:R-:W-:Y:S01]  /*16d0*/  FFMA R16, R16, R27, R13 ;  /* 0x0000001b10107223 */ /* 0x000fe2000000000d */
[-C--:B-1----:R-:W-:Y:S01]  /*16e0*/  FFMA R30, R51, R20.reuse, R30 ;  /* 0x00000014331e7223 */ /* 0x082fe2000000001e */
[C---:B------:R-:W-:Y:S01]  /*16f0*/  FFMA R50, R27.reuse, R20, R50 ;  /* 0x000000141b327223 */ /* 0x040fe20000000032 */
[----:B--2---:R-:W-:-:S02]  /*1700*/  FFMA R20, R27, R8, R12 ;  /* 0x000000081b147223 */ /* 0x004fc4000000000c */
[----:B------:R-:W0:Y:S01]  /*1710*/  LDS.128 R12, [R42+0x70] ;  /* 0x000070002a0c7984 */ /* 0x000e220000000c00 */
[----:B------:R-:W-:Y:S01]  /*1720*/  FFMA R31, R51, R8, R31 ;  /* 0x00000008331f7223 */ /* 0x000fe2000000001f */
[-C--:B---3--:R-:W-:Y:S01]  /*1730*/  FFMA R29, R24, R17.reuse, R29 ;  /* 0x00000011181d7223 */ /* 0x088fe2000000001d */
[----:B------:R-:W-:Y:S01]  /*1740*/  FFMA R8, R26, R17, R16 ;  /* 0x000000111a087223 */ /* 0x000fe20000000010 */
[----:B------:R-:W-:Y:S01]  /*1750*/  CS2R R16, SRZ ;  /* 0x0000000000107805 */ /* 0x000fe2000001ff00 */
[C---:B------:R-:W-:Y:S01]  /*1760*/  FFMA R31, R24.reuse, R9, R31 ;  /* 0x00000009181f7223 */ /* 0x040fe2000000001f */
[-C--:B------:R-:W-:Y:S01]  /*1770*/  FFMA R30, R24, R21.reuse, R30 ;  /* 0x00000015181e7223 */ /* 0x080fe2000000001e */
[C---:B------:R-:W-:Y:S01]  /*1780*/  FFMA R50, R26.reuse, R21, R50 ;  /* 0x000000151a327223 */ /* 0x040fe20000000032 */
[----:B------:R-:W-:Y:S01]  /*1790*/  FFMA R9, R26, R9, R20 ;  /* 0x000000091a097223 */ /* 0x000fe20000000014 */
[----:B------:R-:W2:Y:S04]  /*17a0*/  @!P5 LDG.E.CONSTANT R21, desc[UR10][R44.64] ;  /* 0x0000000a2c15d981 */ /* 0x000ea8000c1e9900 */
[----:B------:R-:W3:Y:S01]  /*17b0*/  @!P6 LDG.E.CONSTANT R20, desc[UR10][R44.64+0x64] ;  /* 0x0000640a2c14e981 */ /* 0x000ee2000c1e9900 */
[----:B0-----:R-:W-:Y:S01]  /*17c0*/  FFMA R27, R27, R12, R52 ;  /* 0x0000000c1b1b7223 */ /* 0x001fe20000000034 */
[----:B------:R-:W-:-:S04]  /*17d0*/  IMAD.WIDE R52, R4, 0x4, R46 ;  /* 0x0000000404347825 */ /* 0x000fc800078e022e */
[----:B------:R-:W-:Y:S01]  /*17e0*/  FFMA R51, R51, R12, R25 ;  /* 0x0000000c33337223 */ /* 0x000fe20000000019 */
[----:B------:R-:W-:Y:S01]  /*17f0*/  IADD3 R12, PT, PT, R34, -0x2, RZ ;  /* 0xfffffffe220c7810 */ /* 0x000fe20007ffe0ff */
[----:B------:R0:W4:Y:S03]  /*1800*/  @!P1 LDG.E.CONSTANT R16, desc[UR10][R52.64] ;  /* 0x0000000a34109981 */ /* 0x000126000c1e9900 */
[----:B------:R-:W-:Y:S02]  /*1810*/  ISETP.GT.U32.AND P1, PT, R12, 0xd, PT ;  /* 0x0000000d0c00780c */ /* 0x000fe40003f24070 */
[----:B------:R-:W-:Y:S01]  /*1820*/  MOV R25, RZ ;  /* 0x000000ff00197202 */ /* 0x000fe20000000f00 */
[----:B------:R-:W-:Y:S02]  /*1830*/  FFMA R12, R24, R13, R51 ;  /* 0x0000000d180c7223 */ /* 0x000fe40000000033 */
[----:B------:R-:W5:Y:S01]  /*1840*/  @!P3 LDG.E.CONSTANT R24, desc[UR10][R44.64+-0x64] ;  /* 0xffff9c0a2c18b981 */ /* 0x000f62000c1e9900 */
[----:B0-----:R-:W-:-:S03]  /*1850*/  IMAD.WIDE R52, R5, 0x4, R46 ;  /* 0x0000000405347825 */ /* 0x001fc600078e022e */
[----:B------:R-:W2:Y:S04]  /*1860*/  @!P0 LDG.E.CONSTANT R25, desc[UR10][R48.64] ;  /* 0x0000000a30198981 */ /* 0x000ea8000c1e9900 */
[----:B------:R-:W3:Y:S01]  /*1870*/  @!P1 LDG.E.CONSTANT R17, desc[UR10][R52.64] ;  /* 0x0000000a34119981 */ /* 0x000ee2000c1e9900 */
[----:B------:R-:W-:-:S03]  /*1880*/  FFMA R26, R26, R13, R27 ;  /* 0x0000000d1a1a7223 */ /* 0x000fc6000000001b */
[----:B------:R-:W0:Y:S04]  /*1890*/  LDS R13, [R7+0x2a0] ;  /* 0x0002a000070d7984 */ /* 0x000e280000000800 */
[----:B------:R-:W1:Y:S01]  /*18a0*/  LDS R27, [R7+0x2d8] ;  /* 0x0002d800071b7984 */ /* 0x000e620000000800 */
[C---:B0-----:R-:W-:Y:S01]  /*18b0*/  FFMA R29, R13.reuse, R18, R29 ;  /* 0x000000120d1d7223 */ /* 0x041fe2000000001d */
[C---:B------:R-:W-:Y:S01]  /*18c0*/  FFMA R30, R13.reuse, R22, R30 ;  /* 0x000000160d1e7223 */ /* 0x040fe2000000001e */
[C---:B------:R-:W-:Y:S01]  /*18d0*/  FFMA R31, R13.reuse, R10, R31 ;  /* 0x0000000a0d1f7223 */ /* 0x040fe2000000001f */
[----:B------:R-:W-:Y:S01]  /*18e0*/  FFMA R12, R13, R14, R12 ;  /* 0x0000000e0d0c7223 */ /* 0x000fe2000000000c */
[C---:B-1----:R-:W-:Y:S01]  /*18f0*/  FFMA R18, R27.reuse, R18, R8 ;  /* 0x000000121b127223 */ /* 0x042fe20000000008 */
[----:B------:R-:W0:Y:S04]  /*1900*/  LDS R13, [R7+0x310] ;  /* 0x00031000070d7984 */ /* 0x000e280000000800 */
[----:B------:R-:W1:Y:S01]  /*1910*/  LDS R8, [R7+0x348] ;  /* 0x0003480007087984 */ /* 0x000e620000000800 */
[----:B------:R-:W-:Y:S06]  /*1920*/  BAR.SYNC.DEFER_BLOCKING 0x0 ;  /* 0x0000000000007b1d */ /* 0x000fec0000010000 */
[----:B------:R1:W-:Y:S01]  /*1930*/  STS [R40], R28 ;  /* 0x0000001c28007388 */ /* 0x0003e20000000800 */
[C---:B------:R-:W-:Y:S01]  /*1940*/  FFMA R10, R27.reuse, R10, R9 ;  /* 0x0000000a1b0a7223 */ /* 0x040fe20000000009 */
[C---:B------:R-:W-:Y:S01]  /*1950*/  FFMA R9, R27.reuse, R14, R26 ;  /* 0x0000000e1b097223 */ /* 0x040fe2000000001a */
        /* <DEDUP_REMOVED lines=9> */
[----:B------:R-:W-:-:S04]  /*19f0*/  LOP3.LUT R8, R41, 0xffff, RZ, 0xc0, !PT ;  /* 0x0000ffff29087812 */ /* 0x000fc800078ec0ff */
[----:B------:R-:W-:Y:S02]  /*1a00*/  ISETP.GT.U32.AND P1, PT, R8, 0xc, PT ;  /* 0x0000000c0800780c */ /* 0x000fe40003f24070 */
[----:B------:R-:W-:-:S04]  /*1a10*/  IADD3 R8, PT, PT, R32, -0x2, RZ ;  /* 0xfffffffe20087810 */ /* 0x000fc80007ffe0ff */
[----:B------:R-:W-:Y:S01]  /*1a20*/  ISETP.GT.U32.OR P1, PT, R8, 0xd, P1 ;  /* 0x0000000d0800780c */ /* 0x000fe20000f24470 */
[----:B----4-:R-:W-:Y:S04]  /*1a30*/  STS [R40+0x4], R16 ;  /* 0x0000041028007388 */ /* 0x010fe80000000800 */
[----:B--2---:R-:W-:Y:S04]  /*1a40*/  STS [R40+0xc], R25 ;  /* 0x00000c1928007388 */ /* 0x004fe80000000800 */
[----:B---3--:R-:W-:Y:S04]  /*1a50*/  STS [R40+0x8], R17 ;  /* 0x0000081128007388 */ /* 0x008fe80000000800 */
[----:B-----5:R-:W-:Y:S04]  /*1a60*/  @!P3 STS [R36], R24 ;  /* 0x000000182400b388 */ /* 0x020fe80000000800 */
[----:B------:R-:W-:Y:S04]  /*1a70*/  @!P5 STS [R36+0x4], R21 ;  /* 0x000004152400d388 */ /* 0x000fe80000000800 */
[----:B------:R-:W-:Y:S01]  /*1a80*/  @!P6 STS [R36+0x8], R20 ;  /* 0x000008142400e388 */ /* 0x000fe20000000800 */
[----:B------:R-:W-:Y:S06]  /*1a90*/  BAR.SYNC.DEFER_BLOCKING 0x0 ;  /* 0x0000000000007b1d */ /* 0x000fec0000010000 */
[----:B------:R-:W-:Y:S04]  /*1aa0*/  LDS R13, [R7] ;  /* 0x00000000070d7984 */ /* 0x000fe80000000800 */
[----:B------:R-:W0:Y:S04]  /*1ab0*/  LDS.128 R16, [R42] ;  /* 0x000000002a107984 */ /* 0x000e280000000c00 */
[----:B------:R-:W1:Y:S04]  /*1ac0*/  LDS R14, [R7+0x38] ;  /* 0x00003800070e7984 */ /* 0x000e680000000800 */
[----:B------:R-:W2:Y:S04]  /*1ad0*/  LDS.128 R24, [R42+0x40] ;  /* 0x000040002a187984 */ /* 0x000ea80000000c00 */
[----:B------:R-:W3:Y:S01]  /*1ae0*/  LDS.128 R20, [R42+0x20] ;  /* 0x000020002a147984 */ /* 0x000ee20000000c00 */
[----:B0-----:R-:W-:-:S03]  /*1af0*/  FFMA R52, R16, R13, R29 ;  /* 0x0000000d10347223 */ /* 0x001fc6000000001d */
[----:B------:R-:W-:Y:S01]  /*1b00*/  LDS R29, [R7+0xa8] ;  /* 0x0000a800071d7984 */ /* 0x000fe20000000800 */
[----:B-1----:R-:W-:Y:S01]  /*1b10*/  FFMA R28, R16, R14, R28 ;  /* 0x0000000e101c7223 */ /* 0x002fe2000000001c */
[CC--:B--2---:R-:W-:Y:S01]  /*1b20*/  FFMA R16, R13.reuse, R24.reuse, R31 ;  /* 0x000000180d107223 */ /* 0x0c4fe2000000001f */
[C---:B------:R-:W-:Y:S01]  /*1b30*/  FFMA R24, R14.reuse, R24, R11 ;  /* 0x000000180e187223 */ /* 0x040fe2000000000b */
[----:B------:R-:W-:Y:S04]  /*1b40*/  LDS R31, [R7+0x70] ;  /* 0x00007000071f7984 */ /* 0x000fe80000000800 */
[----:B------:R-:W0:Y:S01]  /*1b50*/  LDS.128 R8, [R42+0x60] ;  /* 0x000060002a087984 */ /* 0x000e220000000c00 */
[-C--:B---3--:R-:W-:Y:S01]  /*1b60*/  FFMA R30, R13, R20.reuse, R30 ;  /* 0x000000140d1e7223 */ /* 0x088fe2000000001e */
[----:B------:R-:W-:-:S02]  /*1b70*/  FFMA R50, R14, R20, R50 ;  /* 0x000000140e327223 */ /* 0x000fc40000000032 */
[----:B------:R-:W-:Y:S01]  /*1b80*/  LDS R20, [R7+0x150] ;  /* 0x0001500007147984 */ /* 0x000fe20000000800 */
[-C--:B0-----:R-:W-:Y:S01]  /*1b90*/  FFMA R12, R13, R8.reuse, R12 ;  /* 0x000000080d0c7223 */ /* 0x081fe2000000000c */
[----:B------:R-:W-:Y:S02]  /*1ba0*/  FFMA R8, R14, R8, R15 ;  /* 0x000000080e087223 */ /* 0x000fe4000000000f */
[----:B------:R-:W0:Y:S04]  /*1bb0*/  LDS R13, [R7+0xe0] ;  /* 0x0000e000070d7984 */ /* 0x000e280000000800 */
[----:B------:R-:W1:Y:S04]  /*1bc0*/  LDS R15, [R7+0x118] ;  /* 0x00011800070f7984 */ /* 0x000e680000000800 */
[----:B------:R-:W2:Y:S01]  /*1bd0*/  LDS R14, [R7+0x188] ;  /* 0x00018800070e7984 */ /* 0x000ea20000000800 */
[C---:B------:R-:W-:Y:S01]  /*1be0*/  FFMA R53, R31.reuse, R25, R16 ;  /* 0x000000191f357223 */ /* 0x040fe20000000010 */
[C---:B------:R-:W-:Y:S01]  /*1bf0*/  FFMA R52, R31.reuse, R17, R52 ;  /* 0x000000111f347223 */ /* 0x040fe20000000034 */
[----:B------:R-:W-:Y:S01]  /*1c00*/  FFMA R51, R31, R21, R30 ;  /* 0x000000151f337223 */ /* 0x000fe2000000001e */
[C---:B------:R-:W-:Y:S01]  /*1c10*/  FFMA R25, R29.reuse, R25, R24 ;  /* 0x000000191d197223 */ /* 0x040fe20000000018 */
[C---:B------:R-:W-:Y:S01]  /*1c20*/  FFMA R17, R29.reuse, R17, R28 ;  /* 0x000000111d117223 */ /* 0x040fe2000000001c */
[----:B------:R-:W-:Y:S01]  /*1c30*/  FFMA R21, R29, R21, R50 ;  /* 0x000000151d157223 */ /* 0x000fe20000000032 */
[----:B------:R-:W-:Y:S01]  /*1c40*/  FFMA R31, R31, R9, R12 ;  /* 0x000000091f1f7223 */ /* 0x000fe2000000000c */
[----:B------:R-:W-:-:S02]  /*1c50*/  HFMA2 R24, -RZ, RZ, 0, 0 ;  /* 0x00000000ff187431 */ /* 0x000fc400000001ff */
[----:B------:R-:W-:Y:S01]  /*1c60*/  FFMA R29, R29, R9, R8 ;  /* 0x000000091d1d7223 */ /* 0x000fe20000000008 */
[----:B------:R-:W-:-:S05]  /*1c70*/  IMAD.WIDE R8, R3, 0x4, R46 ;  /* 0x0000000403087825 */ /* 0x000fca00078e022e */
[----:B------:R3:W4:Y:S01]  /*1c80*/  @!P1 LDG.E.CONSTANT R24, desc[UR10][R8.64+0x4] ;  /* 0x0000040a08189981 */ /* 0x000722000c1e9900 */
[C---:B0-----:R-:W-:Y:S01]  /*1c90*/  FFMA R28, R13.reuse, R18, R52 ;  /* 0x000000120d1c7223 */ /* 0x041fe20000000034 */
[C---:B------:R-:W-:Y:S01]  /*1ca0*/  FFMA R52, R13.reuse, R10, R31 ;  /* 0x0000000a0d347223 */ /* 0x040fe2000000001f */
[C---:B------:R-:W-:Y:S01]  /*1cb0*/  FFMA R12, R13.reuse, R22, R51 ;  /* 0x000000160d0c7223 */ /* 0x040fe20000000033 */
[----:B------:R-:W-:Y:S01]  /*1cc0*/  FFMA R30, R13, R26, R53 ;  /* 0x0000001a0d1e7223 */ /* 0x000fe20000000035 */
[C---:B-1----:R-:W-:Y:S01]  /*1cd0*/  FFMA R50, R15.reuse, R22, R21 ;  /* 0x000000160f327223 */ /* 0x042fe20000000015 */
[C---:B------:R-:W-:Y:S01]  /*1ce0*/  FFMA R10, R15.reuse, R10, R29 ;  /* 0x0000000a0f0a7223 */ /* 0x040fe2000000001d */
[C---:B------:R-:W-:Y:S01]  /*1cf0*/  FFMA R16, R15.reuse, R26, R25 ;  /* 0x0000001a0f107223 */ /* 0x040fe20000000019 */
[C---:B------:R-:W-:Y:S01]  /*1d00*/  FFMA R28, R20.reuse, R19, R28 ;  /* 0x00000013141c7223 */ /* 0x040fe2000000001c */
[C---:B------:R-:W-:Y:S01]  /*1d10*/  FFMA R29, R20.reuse, R23, R12 ;  /* 0x00000017141d7223 */ /* 0x040fe2000000000c */
[C---:B------:R-:W-:Y:S01]  /*1d20*/  FFMA R30, R20.reuse, R27, R30 ;  /* 0x0000001b141e7223 */ /* 0x040fe2000000001e */
[----:B------:R-:W-:Y:S01]  /*1d30*/  FFMA R26, R20, R11, R52 ;  /* 0x0000000b141a7223 */ /* 0x000fe20000000034 */
[C---:B--2---:R-:W-:Y:S01]  /*1d40*/  FFMA R50, R14.reuse, R23, R50 ;  /* 0x000000170e327223 */ /* 0x044fe20000000032 */
[C---:B------:R-:W-:Y:S01]  /*1d50*/  FFMA R53, R14.reuse, R11, R10 ;  /* 0x0000000b0e357223 */ /* 0x040fe2000000000a */
[----:B------:R-:W-:Y:S04]  /*1d60*/  LDS R51, [R7+0x1c0] ;  /* 0x0001c00007337984 */ /* 0x000fe80000000800 */
[----:B------:R-:W-:Y:S04]  /*1d70*/  LDS R52, [R7+0x1f8] ;  /* 0x0001f80007347984 */ /* 0x000fe80000000800 */
[----:B------:R-:W0:Y:S04]  /*1d80*/  LDS.128 R20, [R42+0x30] ;  /* 0x000030002a147984 */ /* 0x000e280000000c00 */
[----:B---3--:R-:W1:Y:S01]  /*1d90*/  LDS.128 R8, [R42+0x50] ;  /* 0x000050002a087984 */ /* 0x008e620000000c00 */
[----:B------:R-:W-:Y:S01]  /*1da0*/  FFMA R17, R15, R18, R17 ;  /* 0x000000120f117223 */ /* 0x000fe20000000011 */
[----:B------:R-:W-:-:S02]  /*1db0*/  FFMA R12, R14, R27, R16 ;  /* 0x0000001b0e0c7223 */ /* 0x000fc40000000010 */
[----:B------:R-:W-:Y:S01]  /*1dc0*/  LDS R25, [R7+0x230] ;  /* 0x0002300007197984 */ /* 0x000fe20000000800 */
[----:B------:R-:W-:-:S03]  /*1dd0*/  FFMA R31, R14, R19, R17 ;  /* 0x000000130e1f7223 */ /* 0x000fc60000000011 */
[----:B------:R-:W2:Y:S04]  /*1de0*/  LDS.128 R16, [R42+0x10] ;  /* 0x000010002a107984 */ /* 0x000ea80000000c00 */
[----:B------:R-:W3:Y:S01]  /*1df0*/  LDS R27, [R7+0x268] ;  /* 0x00026800071b7984 */ /* 0x000ee20000000800 */
[CC--:B0-----:R-:W-:Y:S01]  /*1e00*/  FFMA R29, R51.reuse, R20.reuse, R29 ;  /* 0x00000014331d7223 */ /* 0x0c1fe2000000001d */
[C---:B------:R-:W-:Y:S01]  /*1e10*/  FFMA R50, R52.reuse, R20, R50 ;  /* 0x0000001434327223 */ /* 0x040fe20000000032 */
[-C--:B-1----:R-:W-:Y:S02]  /*1e20*/  FFMA R20, R52, R8.reuse, R12 ;  /* 0x0000000834147223 */ /* 0x082fe4000000000c */
[----:B------:R-:W0:Y:S01]  /*1e30*/  LDS.128 R12, [R42+0x70] ;  /* 0x000070002a0c7984 */ /* 0x000e220000000c00 */
[----:B------:R-:W-:Y:S01]  /*1e40*/  FFMA R30, R51, R8, R30 ;  /* 0x00000008331e7223 */ /* 0x000fe2000000001e */
[----:B------:R-:W-:-:S04]  /*1e50*/  LOP3.LUT R8, R39, 0xffff, RZ, 0xc0, !PT ;  /* 0x0000ffff27087812 */ /* 0x000fc800078ec0ff */
[----:B------:R-:W-:Y:S02]  /*1e60*/  ISETP.GT.U32.AND P1, PT, R8, 0xc, PT ;  /* 0x0000000c0800780c */ /* 0x000fe40003f24070 */
[----:B------:R-:W-:Y:S01]  /*1e70*/  IADD3 R8, PT, PT, R33, -0x2, RZ ;  /* 0xfffffffe21087810 */ /* 0x000fe20007ffe0ff */
[C---:B--2---:R-:W-:Y:S01]  /*1e80*/  FFMA R28, R16.reuse, R51, R28 ;  /* 0x00000033101c7223 */ /* 0x044fe2000000001c */
[----:B------:R-:W-:Y:S02]  /*1e90*/  FFMA R31, R16, R52, R31 ;  /* 0x00000034101f7223 */ /* 0x000fe4000000001f */
[----:B------:R-:W-:Y:S01]  /*1ea0*/  ISETP.GT.U32.OR P1, PT, R8, 0xd, P1 ;  /* 0x0000000d0800780c */ /* 0x000fe20000f24470 */
[-C--:B------:R-:W-:Y:S01]  /*1eb0*/  FFMA R28, R25, R17.reuse, R28 ;  /* 0x00000011191c7223 */ /* 0x080fe2000000001c */
[----:B---3--:R-:W-:Y:S01]  /*1ec0*/  FFMA R31, R27, R17, R31 ;  /* 0x000000111b1f7223 */ /* 0x008fe2000000001f */
[----:B------:R-:W-:Y:S01]  /*1ed0*/  CS2R R16, SRZ ;  /* 0x0000000000107805 */ /* 0x000fe2000001ff00 */
[----:B0-----:R-:W-:Y:S01]  /*1ee0*/  FFMA R8, R52, R12, R53 ;  /* 0x0000000c34087223 */ /* 0x001fe20000000035 */
[----:B------:R-:W-:-:S04]  /*1ef0*/  IMAD.WIDE R52, R4, 0x4, R46 ;  /* 0x0000000404347825 */ /* 0x000fc800078e022e */
[----:B------:R-:W-:Y:S01]  /*1f00*/  FFMA R51, R51, R12, R26 ;  /* 0x0000000c33337223 */ /* 0x000fe2000000001a */
[----:B------:R-:W-:-:S03]  /*1f10*/  LOP3.LUT R12, R38, 0xffff, RZ, 0xc0, !PT ;  /* 0x0000ffff260c7812 */ /* 0x000fc600078ec0ff */
[----:B------:R0:W2:Y:S01]  /*1f20*/  @!P1 LDG.E.CONSTANT R16, desc[UR10][R52.64+0x4] ;  /* 0x0000040a34109981 */ /* 0x0000a2000c1e9900 */
[----:B------:R-:W-:Y:S02]  /*1f30*/  ISETP.GT.U32.AND P1, PT, R12, 0xc, PT ;  /* 0x0000000c0c00780c */ /* 0x000fe40003f24070 */
[----:B------:R-:W-:-:S04]  /*1f40*/  IADD3 R12, PT, PT, R34, -0x2, RZ ;  /* 0xfffffffe220c7810 */ /* 0x000fc80007ffe0ff */
[----:B------:R-:W-:Y:S01]  /*1f50*/  ISETP.GT.U32.OR P1, PT, R12, 0xd, P1 ;  /* 0x0000000d0c00780c */ /* 0x000fe20000f24470 */
[----:B0-----:R-:W-:Y:S01]  /*1f60*/  IMAD.WIDE R52, R5, 0x4, R46 ;  /* 0x0000000405347825 */ /* 0x001fe200078e022e */
[----:B------:R-:W-:-:S11]  /*1f70*/  LOP3.LUT R12, R37, 0xffff, RZ, 0xc0, !PT ;  /* 0x0000ffff250c7812 */ /* 0x000fd600078ec0ff */
[----:B------:R-:W3:Y:S01]  /*1f80*/  @!P1 LDG.E.CONSTANT R17, desc[UR10][R52.64+0x4] ;  /* 0x0000040a34119981 */ /* 0x000ee2000c1e9900 */
[----:B------:R-:W-:Y:S02]  /*1f90*/  ISETP.GT.U32.OR P1, PT, R12, 0xc, P0 ;  /* 0x0000000c0c00780c */ /* 0x000fe40000724470 */
[----:B------:R-:W-:Y:S01]  /*1fa0*/  MOV R26, RZ ;  /* 0x000000ff001a7202 */ /* 0x000fe20000000f00 */
[C---:B------:R-:W-:Y:S01]  /*1fb0*/  FFMA R30, R25.reuse, R9, R30 ;  /* 0x00000009191e7223 */ /* 0x040fe2000000001e */
[-C--:B------:R-:W-:Y:S01]  /*1fc0*/  FFMA R29, R25, R21.reuse, R29 ;  /* 0x00000015191d7223 */ /* 0x080fe2000000001d */
[C---:B------:R-:W-:Y:S01]  /*1fd0*/  FFMA R50, R27.reuse, R21, R50 ;  /* 0x000000151b327223 */ /* 0x040fe20000000032 */
[----:B------:R-:W-:Y:S01]  /*1fe0*/  FFMA R9, R27, R9, R20 ;  /* 0x000000091b097223 */ /* 0x000fe20000000014 */
[-C--:B------:R-:W-:Y:S01]  /*1ff0*/  FFMA R12, R25, R13.reuse, R51 ;  /* 0x0000000d190c7223 */ /* 0x080fe20000000033 */
[----:B------:R-:W5:Y:S04]  /*2000*/  @!P5 LDG.E.CONSTANT R21, desc[UR10][R44.64+0x4] ;  /* 0x0000040a2c15d981 */ /* 0x000f68000c1e9900 */
[----:B------:R-:W5:Y:S04]  /*2010*/  @!P3 LDG.E.CONSTANT R25, desc[UR10][R44.64+-0x60] ;  /* 0xffffa00a2c19b981 */ /* 0x000f68000c1e9900 */
[----:B------:R-:W5:Y:S04]  /*2020*/  @!P1 LDG.E.CONSTANT R26, desc[UR10][R48.64+0x4] ;  /* 0x0000040a301a9981 */ /* 0x000f68000c1e9900 */
[----:B------:R-:W5:Y:S01]  /*2030*/  @!P6 LDG.E.CONSTANT R20, desc[UR10][R44.64+0x68] ;  /* 0x0000680a2c14e981 */ /* 0x000f62000c1e9900 */
[----:B------:R-:W-:-:S03]  /*2040*/  FFMA R27, R27, R13, R8 ;  /* 0x0000000d1b1b7223 */ /* 0x000fc60000000008 */
[----:B------:R-:W0:Y:S04]  /*2050*/  LDS R13, [R7+0x2a0] ;  /* 0x0002a000070d7984 */ /* 0x000e280000000800 */
[----:B------:R-:W1:Y:S04]  /*2060*/  LDS R51, [R7+0x2d8] ;  /* 0x0002d80007337984 */ /* 0x000e680000000800 */
[----:B------:R-:W-:Y:S01]  /*2070*/  LDS R8, [R7+0x348] ;  /* 0x0003480007087984 */ /* 0x000fe20000000800 */
[C---:B0-----:R-:W-:Y:S01]  /*2080*/  FFMA R28, R13.reuse, R18, R28 ;  /* 0x000000120d1c7223 */ /* 0x041fe2000000001c */
[C---:B------:R-:W-:Y:S01]  /*2090*/  FFMA R29, R13.reuse, R22, R29 ;  /* 0x000000160d1d7223 */ /* 0x040fe2000000001d */
[C---:B------:R-:W-:Y:S01]  /*20a0*/  FFMA R30, R13.reuse, R10, R30 ;  /* 0x0000000a0d1e7223 */ /* 0x040fe2000000001e */
[----:B------:R-:W-:-:S02]  /*20b0*/  FFMA R12, R13, R14, R12 ;  /* 0x0000000e0d0c7223 */ /* 0x000fc4000000000c */
[----:B------:R-:W0:Y:S01]  /*20c0*/  LDS R13, [R7+0x310] ;  /* 0x00031000070d7984 */ /* 0x000e220000000800 */
[----:B------:R-:W-:Y:S01]  /*20d0*/  BAR.SYNC.DEFER_BLOCKING 0x0 ;  /* 0x0000000000007b1d */ /* 0x000fe20000010000 */
[C---:B-1----:R-:W-:Y:S01]  /*20e0*/  FFMA R10, R51.reuse, R10, R9 ;  /* 0x0000000a330a7223 */ /* 0x042fe20000000009 */
[C---:B------:R-:W-:Y:S01]  /*20f0*/  FFMA R9, R51.reuse, R14, R27 ;  /* 0x0000000e33097223 */ /* 0x040fe2000000001b */
[C---:B------:R-:W-:Y:S01]  /*2100*/  FFMA R31, R51.reuse, R18, R31 ;  /* 0x00000012331f7223 */ /* 0x040fe2000000001f */
[----:B------:R-:W-:Y:S01]  /*2110*/  FFMA R50, R51, R22, R50 ;  /* 0x0000001633327223 */ /* 0x000fe20000000032 */
[C---:B0-----:R-:W-:Y:S01]  /*2120*/  FFMA R28, R13.reuse, R19, R28 ;  /* 0x000000130d1c7223 */ /* 0x041fe2000000001c */
[C---:B------:R-:W-:Y:S01]  /*2130*/  FFMA R29, R13.reuse, R23, R29 ;  /* 0x000000170d1d7223 */ /* 0x040fe2000000001d */
[C---:B------:R-:W-:Y:S01]  /*2140*/  FFMA R30, R13.reuse, R11, R30 ;  /* 0x0000000b0d1e7223 */ /* 0x040fe2000000001e */
[----:B------:R-:W-:Y:S01]  /*2150*/  FFMA R12, R13, R15, R12 ;  /* 0x0000000f0d0c7223 */ /* 0x000fe2000000000c */
[----:B----4-:R-:W-:Y:S01]  /*2160*/  STS [R40], R24 ;  /* 0x0000001828007388 */ /* 0x010fe20000000800 */
[C---:B------:R-:W-:Y:S01]  /*2170*/  FFMA R31, R8.reuse, R19, R31 ;  /* 0x00000013081f7223 */ /* 0x040fe2000000001f */
[C---:B------:R-:W-:Y:S01]  /*2180*/  FFMA R50, R8.reuse, R23, R50 ;  /* 0x0000001708327223 */ /* 0x040fe20000000032 */
[C---:B------:R-:W-:Y:S01]  /*2190*/  FFMA R11, R8.reuse, R11, R10 ;  /* 0x0000000b080b7223 */ /* 0x040fe2000000000a */
[----:B------:R-:W-:Y:S01]  /*21a0*/  FFMA R15, R8, R15, R9 ;  /* 0x0000000f080f7223 */ /* 0x000fe20000000009 */
[----:B------:R-:W-:-:S04]  /*21b0*/  LOP3.LUT R8, R41, 0xffff, RZ, 0xc0, !PT ;  /* 0x0000ffff29087812 */ /* 0x000fc800078ec0ff */
[----:B------:R-:W-:Y:S02]  /*21c0*/  ISETP.GT.U32.AND P1, PT, R8, 0xb, PT ;  /* 0x0000000b0800780c */ /* 0x000fe40003f24070 */
[----:B------:R-:W-:-:S04]  /*21d0*/  IADD3 R8, PT, PT, R32, -0x2, RZ ;  /* 0xfffffffe20087810 */ /* 0x000fc80007ffe0ff */
[----:B------:R-:W-:Y:S01]  /*21e0*/  ISETP.GT.U32.OR P1, PT, R8, 0xd, P1 ;  /* 0x0000000d0800780c */ /* 0x000fe20000f24470 */
[----:B--2---:R-:W-:Y:S04]  /*21f0*/  STS [R40+0x4], R16 ;  /* 0x0000041028007388 */ /* 0x004fe80000000800 */
[----:B---3--:R-:W-:Y:S04]  /*2200*/  STS [R40+0x8], R17 ;  /* 0x0000081128007388 */ /* 0x008fe80000000800 */
[----:B-----5:R-:W-:Y:S04]  /*2210*/  STS [R40+0xc], R26 ;  /* 0x00000c1a28007388 */ /* 0x020fe80000000800 */
[----:B------:R-:W-:Y:S04]  /*2220*/  @!P3 STS [R36], R25 ;  /* 0x000000192400b388 */ /* 0x000fe80000000800 */
[----:B------:R-:W-:Y:S04]  /*2230*/  @!P5 STS [R36+0x4], R21 ;  /* 0x000004152400d388 */ /* 0x000fe80000000800 */
[----:B------:R-:W-:Y:S01]  /*2240*/  @!P6 STS [R36+0x8], R20 ;  /* 0x000008142400e388 */ /* 0x000fe20000000800 */
[----:B------:R-:W-:Y:S06]  /*2250*/  BAR.SYNC.DEFER_BLOCKING 0x0 ;  /* 0x0000000000007b1d */ /* 0x000fec0000010000 */
[----:B------:R-:W-:Y:S04]  /*2260*/  LDS R13, [R7] ;  /* 0x00000000070d7984 */ /* 0x000fe80000000800 */
[----:B------:R-:W0:Y:S04]  /*2270*/  LDS.128 R24, [R42+0x40] ;  /* 0x000040002a187984 */ /* 0x000e280000000c00 */
[----:B------:R-:W1:Y:S04]  /*2280*/  LDS R14, [R7+0x38] ;  /* 0x00003800070e7984 */ /* 0x000e680000000800 */
[----:B------:R-:W2:Y:S04]  /*2290*/  LDS.128 R16, [R42] ;  /* 0x000000002a107984 */ /* 0x000ea80000000c00 */
[----:B------:R-:W3:Y:S01]  /*22a0*/  LDS.128 R20, [R42+0x20] ;  /* 0x000020002a147984 */ /* 0x000ee20000000c00 */
[-C--:B0-----:R-:W-:Y:S01]  /*22b0*/  FFMA R30, R13, R24.reuse, R30 ;  /* 0x000000180d1e7223 */ /* 0x081fe2000000001e */
[----:B-1----:R-:W-:-:S02]  /*22c0*/  FFMA R24, R14, R24, R11 ;  /* 0x000000180e187223 */ /* 0x002fc4000000000b */
[----:B------:R-:W0:Y:S01]  /*22d0*/  LDS.128 R8, [R42+0x60] ;  /* 0x000060002a087984 */ /* 0x000e220000000c00 */
[C---:B--2---:R-:W-:Y:S01]  /*22e0*/  FFMA R28, R16.reuse, R13, R28 ;  /* 0x0000000d101c7223 */ /* 0x044fe2000000001c */
[----:B------:R-:W-:Y:S02]  /*22f0*/  FFMA R16, R16, R14, R31 ;  /* 0x0000000e10107223 */ /* 0x000fe4000000001f */
[----:B------:R-:W1:Y:S01]  /*2300*/  LDS R31, [R7+0x70] ;  /* 0x00007000071f7984 */ /* 0x000e620000000800 */
[CC--:B---3--:R-:W-:Y:S01]  /*2310*/  FFMA R52, R13.reuse, R20.reuse, R29 ;  /* 0x000000140d347223 */ /* 0x0c8fe2000000001d */
[C---:B------:R-:W-:Y:S02]  /*2320*/  FFMA R50, R14.reuse, R20, R50 ;  /* 0x000000140e327223 */ /* 0x040fe40000000032 */
[----:B------:R-:W2:Y:S01]  /*2330*/  LDS R29, [R7+0xa8] ;  /* 0x0000a800071d7984 */ /* 0x000ea20000000800 */
[-C--:B0-----:R-:W-:Y:S01]  /*2340*/  FFMA R20, R13, R8.reuse, R12 ;  /* 0x000000080d147223 */ /* 0x081fe2000000000c */
[----:B------:R-:W-:-:S02]  /*2350*/  FFMA R8, R14, R8, R15 ;  /* 0x000000080e087223 */ /* 0x000fc4000000000f */
[----:B------:R-:W0:Y:S04]  /*2360*/  LDS R13, [R7+0xe0] ;  /* 0x0000e000070d7984 */ /* 0x000e280000000800 */
[----:B------:R-:W3:Y:S04]  /*2370*/  LDS R15, [R7+0x118] ;  /* 0x00011800070f7984 */ /* 0x000ee80000000800 */
[----:B------:R-:W4:Y:S04]  /*2380*/  LDS R14, [R7+0x150] ;  /* 0x00015000070e7984 */ /* 0x000f280000000800 */
[----:B------:R-:W5:Y:S01]  /*2390*/  LDS R12, [R7+0x188] ;  /* 0x00018800070c7984 */ /* 0x000f620000000800 */
[C---:B-1----:R-:W-:Y:S01]  /*23a0*/  FFMA R28, R31.reuse, R17, R28 ;  /* 0x000000111f1c7223 */ /* 0x042fe2000000001c */
[C---:B------:R-:W-:Y:S01]  /*23b0*/  FFMA R51, R31.reuse, R21, R52 ;  /* 0x000000151f337223 */ /* 0x040fe20000000034 */
[C---:B------:R-:W-:Y:S01]  /*23c0*/  FFMA R53, R31.reuse, R25, R30 ;  /* 0x000000191f357223 */ /* 0x040fe2000000001e */
[----:B------:R-:W-:Y:S01]  /*23d0*/  FFMA R31, R31, R9, R20 ;  /* 0x000000091f1f7223 */ /* 0x000fe20000000014 */
[C---:B--2---:R-:W-:Y:S01]  /*23e0*/  FFMA R17, R29.reuse, R17, R16 ;  /* 0x000000111d117223 */ /* 0x044fe20000000010 */
[C---:B------:R-:W-:Y:S01]  /*23f0*/  FFMA R21, R29.reuse, R21, R50 ;  /* 0x000000151d157223 */ /* 0x040fe20000000032 */
[C---:B------:R-:W-:Y:S01]  /*2400*/  FFMA R25, R29.reuse, R25, R24 ;  /* 0x000000191d197223 */ /* 0x040fe20000000018 */
[----:B------:R-:W-:Y:S01]  /*2410*/  FFMA R29, R29, R9, R8 ;  /* 0x000000091d1d7223 */ /* 0x000fe20000000008 */
[----:B------:R-:W-:-:S02]  /*2420*/  HFMA2 R20, -RZ, RZ, 0, 0 ;  /* 0x00000000ff147431 */ /* 0x000fc400000001ff */
[----:B------:R-:W-:Y:S01]  /*2430*/  IMAD.WIDE R8, R3, 0x4, R46 ;  /* 0x0000000403087825 */ /* 0x000fe200078e022e */
[----:B------:R-:W-:Y:S04]  /*2440*/  LDS R50, [R7+0x268] ;  /* 0x0002680007327984 */ /* 0x000fe80000000800 */
[----:B------:R1:W2:Y:S01]  /*2450*/  @!P1 LDG.E.CONSTANT R20, desc[UR10][R8.64+0x8] ;  /* 0x0000080a08149981 */ /* 0x0002a2000c1e9900 */
[C---:B0-----:R-:W-:Y:S01]  /*2460*/  FFMA R28, R13.reuse, R18, R28 ;  /* 0x000000120d1c7223 */ /* 0x041fe2000000001c */
[C---:B------:R-:W-:Y:S01]  /*2470*/  FFMA R16, R13.reuse, R22, R51 ;  /* 0x000000160d107223 */ /* 0x040fe20000000033 */
[C---:B------:R-:W-:Y:S01]  /*2480*/  FFMA R30, R13.reuse, R26, R53 ;  /* 0x0000001a0d1e7223 */ /* 0x040fe20000000035 */
[----:B------:R-:W-:Y:S01]  /*2490*/  FFMA R52, R13, R10, R31 ;  /* 0x0000000a0d347223 */ /* 0x000fe2000000001f */
[C---:B---3--:R-:W-:Y:S01]  /*24a0*/  FFMA R13, R15.reuse, R18, R17 ;  /* 0x000000120f0d7223 */ /* 0x048fe20000000011 */
[C---:B------:R-:W-:Y:S01]  /*24b0*/  FFMA R24, R15.reuse, R22, R21 ;  /* 0x000000160f187223 */ /* 0x040fe20000000015 */
[C---:B------:R-:W-:Y:S01]  /*24c0*/  FFMA R26, R15.reuse, R26, R25 ;  /* 0x0000001a0f1a7223 */ /* 0x040fe20000000019 */
[----:B------:R-:W-:Y:S01]  /*24d0*/  FFMA R10, R15, R10, R29 ;  /* 0x0000000a0f0a7223 */ /* 0x000fe2000000001d */
[C---:B----4-:R-:W-:Y:S01]  /*24e0*/  FFMA R17, R14.reuse, R19, R28 ;  /* 0x000000130e117223 */ /* 0x050fe2000000001c */
[----:B------:R-:W-:Y:S01]  /*24f0*/  FFMA R53, R14, R27, R30 ;  /* 0x0000001b0e357223 */ /* 0x000fe2000000001e */
[----:B------:R-:W-:Y:S01]  /*2500*/  LDS R21, [R7+0x1f8] ;  /* 0x0001f80007157984 */ /* 0x000fe20000000800 */
[C---:B-----5:R-:W-:Y:S01]  /*2510*/  FFMA R18, R12.reuse, R19, R13 ;  /* 0x000000130c127223 */ /* 0x060fe2000000000d */
[----:B------:R-:W-:-:S02]  /*2520*/  FFMA R19, R12, R23, R24 ;  /* 0x000000170c137223 */ /* 0x000fc40000000018 */
[----:B------:R-:W0:Y:S01]  /*2530*/  LDS.128 R28, [R42+0x10] ;  /* 0x000010002a1c7984 */ /* 0x000e220000000c00 */
[C---:B------:R-:W-:Y:S01]  /*2540*/  FFMA R22, R14.reuse, R23, R16 ;  /* 0x000000170e167223 */ /* 0x040fe20000000010 */
[----:B------:R-:W-:Y:S02]  /*2550*/  FFMA R52, R14, R11, R52 ;  /* 0x0000000b0e347223 */ /* 0x000fe40000000034 */
[----:B------:R-:W3:Y:S01]  /*2560*/  LDS R24, [R7+0x1c0] ;  /* 0x0001c00007187984 */ /* 0x000ee20000000800 */
[C---:B------:R-:W-:Y:S01]  /*2570*/  FFMA R16, R12.reuse, R27, R26 ;  /* 0x0000001b0c107223 */ /* 0x040fe2000000001a */
[----:B------:R-:W-:Y:S02]  /*2580*/  FFMA R23, R12, R11, R10 ;  /* 0x0000000b0c177223 */ /* 0x000fe4000000000a */
[----:B------:R-:W4:Y:S04]  /*2590*/  LDS.128 R12, [R42+0x50] ;  /* 0x000050002a0c7984 */ /* 0x000f280000000c00 */
[----:B------:R-:W5:Y:S04]  /*25a0*/  LDS R51, [R7+0x230] ;  /* 0x0002300007337984 */ /* 0x000f680000000800 */
[----:B-1----:R-:W1:Y:S04]  /*25b0*/  LDS.128 R8, [R42+0x30] ;  /* 0x000030002a087984 */ /* 0x002e680000000c00 */
[----:B------:R-:W2:Y:S01]  /*25c0*/  @!P3 LDG.E.CONSTANT R26, desc[UR10][R44.64+-0x5c] ;  /* 0xffffa40a2c1ab981 */ /* 0x000ea2000c1e9900 */
[C---:B0-----:R-:W-:Y:S01]  /*25d0*/  FFMA R18, R28.reuse, R21, R18 ;  /* 0x000000151c127223 */ /* 0x041fe20000000012 */
[----:B---3--:R-:W-:Y:S01]  /*25e0*/  FFMA R17, R28, R24, R17 ;  /* 0x000000181c117223 */ /* 0x008fe20000000011 */
[-C--:B----4-:R-:W-:Y:S01]  /*25f0*/  FFMA R53, R24, R12.reuse, R53 ;  /* 0x0000000c18357223 */ /* 0x090fe20000000035 */
[----:B------:R-:W-:-:S02]  /*2600*/  FFMA R28, R21, R12, R16 ;  /* 0x0000000c151c7223 */ /* 0x000fc40000000010 */
[-C--:B-----5:R-:W-:Y:S01]  /*2610*/  FFMA R12, R51, R29.reuse, R17 ;  /* 0x0000001d330c7223 */ /* 0x0a0fe20000000011 */
[----:B------:R-:W-:Y:S01]  /*2620*/  FFMA R29, R50, R29, R18 ;  /* 0x0000001d321d7223 */ /* 0x000fe20000000012 */
[-C--:B-1----:R-:W-:Y:S02]  /*2630*/  FFMA R27, R21, R8.reuse, R19 ;  /* 0x00000008151b7223 */ /* 0x082fe40000000013 */
[----:B------:R-:W0:Y:S01]  /*2640*/  LDS.128 R16, [R42+0x70] ;  /* 0x000070002a107984 */ /* 0x000e220000000c00 */
[----:B------:R-:W-:Y:S01]  /*2650*/  FFMA R22, R24, R8, R22 ;  /* 0x0000000818167223 */ /* 0x000fe20000000016 */
[----:B------:R-:W-:-:S04]  /*2660*/  LOP3.LUT R8, R39, 0xffff, RZ, 0xc0, !PT ;  /* 0x0000ffff27087812 */ /* 0x000fc800078ec0ff */
[----:B------:R-:W-:Y:S02]  /*2670*/  ISETP.GT.U32.AND P1, PT, R8, 0xb, PT ;  /* 0x0000000b0800780c */ /* 0x000fe40003f24070 */
[----:B------:R-:W-:-:S04]  /*2680*/  IADD3 R8, PT, PT, R33, -0x2, RZ ;  /* 0xfffffffe21087810 */ /* 0x000fc80007ffe0ff */
[----:B------:R-:W-:Y:S01]  /*2690*/  ISETP.GT.U32.OR P1, PT, R8, 0xd, P1 ;  /* 0x0000000d0800780c */ /* 0x000fe20000f24470 */
[----:B------:R-:W-:Y:S01]  /*26a0*/  FFMA R27, R50, R9, R27 ;  /* 0x00000009321b7223 */ /* 0x000fe2000000001b */
[-C--:B0-----:R-:W-:Y:S01]  /*26b0*/  FFMA R8, R21, R16.reuse, R23 ;  /* 0x0000001015087223 */ /* 0x081fe20000000017 */
[----:B------:R-:W-:Y:S01]  /*26c0*/  FFMA R52, R24, R16, R52 ;  /* 0x0000001018347223 */ /* 0x000fe20000000034 */
[----:B------:R-:W-:Y:S01]  /*26d0*/  MOV R21, RZ ;  /* 0x000000ff00157202 */ /* 0x000fe20000000f00 */
[----:B------:R-:W-:Y:S01]  /*26e0*/  IMAD.WIDE R24, R4, 0x4, R46 ;  /* 0x0000000404187825 */ /* 0x000fe200078e022e */
[----:B------:R-:W-:-:S07]  /*26f0*/  LOP3.LUT R16, R38, 0xffff, RZ, 0xc0, !PT ;  /* 0x0000ffff26107812 */ /* 0x000fce00078ec0ff */
[----:B------:R0:W3:Y:S01]  /*2700*/  @!P1 LDG.E.CONSTANT R21, desc[UR10][R24.64+0x8] ;  /* 0x0000080a18159981 */ /* 0x0000e2000c1e9900 */
[----:B------:R-:W-:Y:S02]  /*2710*/  ISETP.GT.U32.AND P1, PT, R16, 0xb, PT ;  /* 0x0000000b1000780c */ /* 0x000fe40003f24070 */
[----:B------:R-:W-:-:S04]  /*2720*/  IADD3 R16, PT, PT, R34, -0x2, RZ ;  /* 0xfffffffe22107810 */ /* 0x000fc80007ffe0ff */
[----:B------:R-:W-:Y:S01]  /*2730*/  ISETP.GT.U32.OR P1, PT, R16, 0xd, P1 ;  /* 0x0000000d1000780c */ /* 0x000fe20000f24470 */
[----:B------:R-:W-:Y:S01]  /*2740*/  FFMA R16, R51, R9, R22 ;  /* 0x0000000933107223 */ /* 0x000fe20000000016 */
[----:B------:R-:W-:-:S04]  /*2750*/  LOP3.LUT R9, R37, 0xffff, RZ, 0xc0, !PT ;  /* 0x0000ffff25097812 */ /* 0x000fc800078ec0ff */
[----:B------:R-:W-:Y:S02]  /*2760*/  ISETP.GT.U32.OR P0, PT, R9, 0xb, P0 ;  /* 0x0000000b0900780c */ /* 0x000fe40000704470 */
[----:B------:R-:W-:Y:S01]  /*2770*/  CS2R R22, SRZ ;  /* 0x0000000000167805 */ /* 0x000fe2000001ff00 */
[----:B0-----:R-:W-:-:S04]  /*2780*/  IMAD.WIDE R24, R5, 0x4, R46 ;  /* 0x0000000405187825 */ /* 0x001fc800078e022e */
[C---:B------:R-:W-:Y:S01]  /*2790*/  FFMA R52, R51.reuse, R17, R52 ;  /* 0x0000001133347223 */ /* 0x040fe20000000034 */
[----:B------:R-:W-:Y:S04]  /*27a0*/  LDS R9, [R7+0x310] ;  /* 0x0003100007097984 */ /* 0x000fe80000000800 */
[----:B------:R-:W4:Y:S04]  /*27b0*/  @!P1 LDG.E.CONSTANT R22, desc[UR10][R24.64+0x8] ;  /* 0x0000080a18169981 */ /* 0x000f28000c1e9900 */
[----:B------:R0:W5:Y:S04]  /*27c0*/  @!P0 LDG.E.CONSTANT R23, desc[UR10][R48.64+0x8] ;  /* 0x0000080a30178981 */ /* 0x000168000c1e9900 */
[----:B------:R-:W5:Y:S04]  /*27d0*/  @!P5 LDG.E.CONSTANT R25, desc[UR10][R44.64+0x8] ;  /* 0x0000080a2c19d981 */ /* 0x000f68000c1e9900 */
[----:B------:R-:W5:Y:S01]  /*27e0*/  @!P6 LDG.E.CONSTANT R24, desc[UR10][R44.64+0x6c] ;  /* 0x00006c0a2c18e981 */ /* 0x000f62000c1e9900 */
[CC--:B0-----:R-:W-:Y:S01]  /*27f0*/  FFMA R48, R50.reuse, R13.reuse, R28 ;  /* 0x0000000d32307223 */ /* 0x0c1fe2000000001c */
[----:B------:R-:W-:Y:S01]  /*2800*/  FFMA R49, R51, R13, R53 ;  /* 0x0000000d33317223 */ /* 0x000fe20000000035 */
[----:B------:R-:W-:Y:S01]  /*2810*/  FFMA R50, R50, R17, R8 ;  /* 0x0000001132327223 */ /* 0x000fe20000000008 */
[----:B------:R-:W0:Y:S04]  /*2820*/  LDS R51, [R7+0x2a0] ;  /* 0x0002a00007337984 */ /* 0x000e280000000800 */
[----:B------:R-:W1:Y:S04]  /*2830*/  LDS R28, [R7+0x2d8] ;  /* 0x0002d800071c7984 */ /* 0x000e680000000800 */
[----:B------:R-:W1:Y:S01]  /*2840*/  LDS R8, [R7+0x348] ;  /* 0x0003480007087984 */ /* 0x000e620000000800 */
[----:B------:R-:W-:Y:S01]  /*2850*/  BAR.SYNC.DEFER_BLOCKING 0x0 ;  /* 0x0000000000007b1d */ /* 0x000fe20000010000 */
[C---:B0-----:R-:W-:Y:S01]  /*2860*/  FFMA R12, R51.reuse, R30, R12 ;  /* 0x0000001e330c7223 */ /* 0x041fe2000000000c */
[C---:B------:R-:W-:Y:S01]  /*2870*/  FFMA R13, R51.reuse, R10, R16 ;  /* 0x0000000a330d7223 */ /* 0x040fe20000000010 */
[C---:B------:R-:W-:Y:S01]  /*2880*/  FFMA R16, R51.reuse, R14, R49 ;  /* 0x0000000e33107223 */ /* 0x040fe20000000031 */
[C---:B-1----:R-:W-:Y:S01]  /*2890*/  FFMA R30, R28.reuse, R30, R29 ;  /* 0x0000001e1c1e7223 */ /* 0x042fe2000000001d */
[----:B------:R-:W-:Y:S01]  /*28a0*/  FFMA R17, R51, R18, R52 ;  /* 0x0000001233117223 */ /* 0x000fe20000000034 */
[C---:B------:R-:W-:Y:S01]  /*28b0*/  FFMA R10, R28.reuse, R10, R27 ;  /* 0x0000000a1c0a7223 */ /* 0x040fe2000000001b */
[C---:B------:R-:W-:Y:S01]  /*28c0*/  FFMA R14, R28.reuse, R14, R48 ;  /* 0x0000000e1c0e7223 */ /* 0x040fe20000000030 */
[----:B------:R-:W-:Y:S01]  /*28d0*/  FFMA R18, R28, R18, R50 ;  /* 0x000000121c127223 */ /* 0x000fe20000000032 */
[CC--:B------:R-:W-:Y:S01]  /*28e0*/  FFMA R12, R9.reuse, R31.reuse, R12 ;  /* 0x0000001f090c7223 */ /* 0x0c0fe2000000000c */
[C---:B------:R-:W-:Y:S01]  /*28f0*/  FFMA R51, R8.reuse, R31, R30 ;  /* 0x0000001f08337223 */ /* 0x040fe2000000001e */
[C---:B------:R-:W-:Y:S01]  /*2900*/  FFMA R16, R9.reuse, R15, R16 ;  /* 0x0000000f09107223 */ /* 0x040fe20000000010 */
[C---:B------:R-:W-:Y:S01]  /*2910*/  FFMA R17, R9.reuse, R19, R17 ;  /* 0x0000001309117223 */ /* 0x040fe20000000011 */
[-C--:B------:R-:W-:Y:S01]  /*2920*/  FFMA R13, R9, R11.reuse, R13 ;  /* 0x0000000b090d7223 */ /* 0x080fe2000000000d */
[C---:B------:R-:W-:Y:S01]  /*2930*/  FFMA R53, R8.reuse, R11, R10 ;  /* 0x0000000b08357223 */ /* 0x040fe2000000000a */
[C---:B------:R-:W-:Y:S01]  /*2940*/  FFMA R15, R8.reuse, R15, R14 ;  /* 0x0000000f080f7223 */ /* 0x040fe2000000000e */
[----:B------:R-:W-:Y:S01]  /*2950*/  FFMA R19, R8, R19, R18 ;  /* 0x0000001308137223 */ /* 0x000fe20000000012 */
[----:B--2---:R-:W-:Y:S04]  /*2960*/  STS [R40], R20 ;  /* 0x0000001428007388 */ /* 0x004fe80000000800 */
[----:B---3--:R-:W-:Y:S04]  /*2970*/  STS [R40+0x4], R21 ;  /* 0x0000041528007388 */ /* 0x008fe80000000800 */
[----:B----4-:R-:W-:Y:S04]  /*2980*/  STS [R40+0x8], R22 ;  /* 0x0000081628007388 */ /* 0x010fe80000000800 */
[----:B-----5:R-:W-:Y:S04]  /*2990*/  STS [R40+0xc], R23 ;  /* 0x00000c1728007388 */ /* 0x020fe80000000800 */
[----:B------:R-:W-:Y:S04]  /*29a0*/  @!P3 STS [R36], R26 ;  /* 0x0000001a2400b388 */ /* 0x000fe80000000800 */
[----:B------:R-:W-:Y:S04]  /*29b0*/  @!P5 STS [R36+0x4], R25 ;  /* 0x000004192400d388 */ /* 0x000fe80000000800 */
[----:B------:R-:W-:Y:S01]  /*29c0*/  @!P6 STS [R36+0x8], R24 ;  /* 0x000008182400e388 */ /* 0x000fe20000000800 */
[----:B------:R-:W-:Y:S06]  /*29d0*/  BAR.SYNC.DEFER_BLOCKING 0x0 ;  /* 0x0000000000007b1d */ /* 0x000fec0000010000 */
[----:B------:R-:W-:Y:S04]  /*29e0*/  LDS R49, [R7] ;  /* 0x0000000007317984 */ /* 0x000fe80000000800 */
[----:B------:R-:W0:Y:S04]  /*29f0*/  LDS.128 R20, [R42+0x20] ;  /* 0x000020002a147984 */ /* 0x000e280000000c00 */
[----:B------:R-:W1:Y:S04]  /*2a00*/  LDS.128 R28, [R42+0x40] ;  /* 0x000040002a1c7984 */ /* 0x000e680000000c00 */
[----:B------:R-:W2:Y:S04]  /*2a10*/  LDS.128 R24, [R42] ;  /* 0x000000002a187984 */ /* 0x000ea80000000c00 */
[----:B------:R-:W3:Y:S04]  /*2a20*/  LDS R48, [R7+0x38] ;  /* 0x0000380007307984 */ /* 0x000ee80000000800 */
[----:B------:R-:W4:Y:S04]  /*2a30*/  LDS.128 R8, [R42+0x60] ;  /* 0x000060002a087984 */ /* 0x000f280000000c00 */
[----:B------:R-:W5:Y:S01]  /*2a40*/  LDS R18, [R7+0x70] ;  /* 0x0000700007127984 */ /* 0x000f620000000800 */
[----:B0-----:R-:W-:-:S03]  /*2a50*/  FFMA R14, R49, R20, R13 ;  /* 0x00000014310e7223 */ /* 0x001fc6000000000d */
[----:B------:R-:W0:Y:S01]  /*2a60*/  LDS R13, [R7+0xa8] ;  /* 0x0000a800070d7984 */ /* 0x000e220000000800 */
[----:B-1----:R-:W-:-:S03]  /*2a70*/  FFMA R50, R49, R28, R16 ;  /* 0x0000001c31327223 */ /* 0x002fc60000000010 */
[----:B------:R-:W-:Y:S01]  /*2a80*/  LDS R16, [R7+0x150] ;  /* 0x0001500007107984 */ /* 0x000fe20000000800 */
[----:B--2---:R-:W-:Y:S01]  /*2a90*/  FFMA R12, R24, R49, R12 ;  /* 0x00000031180c7223 */ /* 0x004fe2000000000c */
[----:B---3--:R-:W-:Y:S01]  /*2aa0*/  FFMA R28, R48, R28, R15 ;  /* 0x0000001c301c7223 */ /* 0x008fe2000000000f */
[----:B------:R-:W-:Y:S01]  /*2ab0*/  FFMA R24, R24, R48, R51 ;  /* 0x0000003018187223 */ /* 0x000fe20000000033 */
[----:B------:R-:W1:Y:S01]  /*2ac0*/  LDS R15, [R7+0xe0] ;  /* 0x0000e000070f7984 */ /* 0x000e620000000800 */
[----:B------:R-:W-:-:S03]  /*2ad0*/  FFMA R20, R48, R20, R53 ;  /* 0x0000001430147223 */ /* 0x000fc60000000035 */
[----:B------:R-:W2:Y:S01]  /*2ae0*/  LDS R51, [R7+0x118] ;  /* 0x0001180007337984 */ /* 0x000ea20000000800 */
[-C--:B----4-:R-:W-:Y:S01]  /*2af0*/  FFMA R52, R49, R8.reuse, R17 ;  /* 0x0000000831347223 */ /* 0x090fe20000000011 */
[----:B------:R-:W-:Y:S02]  /*2b00*/  FFMA R48, R48, R8, R19 ;  /* 0x0000000830307223 */ /* 0x000fe40000000013 */
[----:B------:R-:W3:Y:S01]  /*2b10*/  LDS R8, [R7+0x188] ;  /* 0x0001880007087984 */ /* 0x000ee20000000800 */
[C---:B-----5:R-:W-:Y:S01]  /*2b20*/  FFMA R12, R18.reuse, R25, R12 ;  /* 0x00000019120c7223 */ /* 0x060fe2000000000c */
[C---:B------:R-:W-:Y:S01]  /*2b30*/  FFMA R17, R18.reuse, R21, R14 ;  /* 0x0000001512117223 */ /* 0x040fe2000000000e */
[C---:B------:R-:W-:Y:S01]  /*2b40*/  FFMA R19, R18.reuse, R29, R50 ;  /* 0x0000001d12137223 */ /* 0x040fe20000000032 */
[C---:B0-----:R-:W-:Y:S01]  /*2b50*/  FFMA R24, R13.reuse, R25, R24 ;  /* 0x000000190d187223 */ /* 0x041fe20000000018 */
[C---:B------:R-:W-:Y:S01]  /*2b60*/  FFMA R21, R13.reuse, R21, R20 ;  /* 0x000000150d157223 */ /* 0x040fe20000000014 */
[C---:B------:R-:W-:Y:S01]  /*2b70*/  FFMA R29, R13.reuse, R29, R28 ;  /* 0x0000001d0d1d7223 */ /* 0x040fe2000000001c */
[-C--:B------:R-:W-:Y:S01]  /*2b80*/  FFMA R25, R18, R9.reuse, R52 ;  /* 0x0000000912197223 */ /* 0x080fe20000000034 */
[----:B------:R-:W-:Y:S01]  /*2b90*/  FFMA R48, R13, R9, R48 ;  /* 0x000000090d307223 */ /* 0x000fe20000000030 */
[C---:B-1----:R-:W-:Y:S01]  /*2ba0*/  FFMA R18, R15.reuse, R22, R17 ;  /* 0x000000160f127223 */ /* 0x042fe20000000011 */
[C---:B------:R-:W-:Y:S01]  /*2bb0*/  FFMA R53, R15.reuse, R26, R12 ;  /* 0x0000001a0f357223 */ /* 0x040fe2000000000c */
[C---:B------:R-:W-:Y:S01]  /*2bc0*/  FFMA R20, R15.reuse, R30, R19 ;  /* 0x0000001e0f147223 */ /* 0x040fe20000000013 */
[----:B------:R-:W-:Y:S01]  /*2bd0*/  FFMA R28, R15, R10, R25 ;  /* 0x0000000a0f1c7223 */ /* 0x000fe20000000019 */
[C---:B--2---:R-:W-:Y:S01]  /*2be0*/  FFMA R22, R51.reuse, R22, R21 ;  /* 0x0000001633167223 */ /* 0x044fe20000000015 */
[C---:B------:R-:W-:Y:S01]  /*2bf0*/  FFMA R9, R51.reuse, R26, R24 ;  /* 0x0000001a33097223 */ /* 0x040fe20000000018 */
[C---:B------:R-:W-:Y:S01]  /*2c00*/  FFMA R50, R51.reuse, R30, R29 ;  /* 0x0000001e33327223 */ /* 0x040fe2000000001d */
[----:B------:R-:W-:Y:S01]  /*2c10*/  LDS.128 R12, [R42+0x10] ;  /* 0x000010002a0c7984 */ /* 0x000fe20000000c00 */
[----:B------:R-:W-:Y:S01]  /*2c20*/  FFMA R30, R51, R10, R48 ;  /* 0x0000000a331e7223 */ /* 0x000fe20000000030 */
[----:B------:R-:W-:-:S02]  /*2c30*/  FFMA R53, R16, R27, R53 ;  /* 0x0000001b10357223 */ /* 0x000fc40000000035 */
[----:B------:R-:W0:Y:S01]  /*2c40*/  LDS R29, [R7+0x1c0] ;  /* 0x0001c000071d7984 */ /* 0x000e220000000800 */
[C---:B------:R-:W-:Y:S01]  /*2c50*/  FFMA R24, R16.reuse, R23, R18 ;  /* 0x0000001710187223 */ /* 0x040fe20000000012 */
[C---:B------:R-:W-:Y:S02]  /*2c60*/  FFMA R49, R16.reuse, R31, R20 ;  /* 0x0000001f10317223 */ /* 0x040fe40000000014 */
[----:B------:R-:W1:Y:S01]  /*2c70*/  LDS R25, [R7+0x1f8] ;  /* 0x0001f80007197984 */ /* 0x000e620000000800 */
[----:B------:R-:W-:Y:S01]  /*2c80*/  FFMA R51, R16, R11, R28 ;  /* 0x0000000b10337223 */ /* 0x000fe2000000001c */
[C---:B---3--:R-:W-:Y:S01]  /*2c90*/  FFMA R28, R8.reuse, R23, R22 ;  /* 0x00000017081c7223 */ /* 0x048fe20000000016 */
[C---:B------:R-:W-:Y:S01]  /*2ca0*/  FFMA R26, R8.reuse, R27, R9 ;  /* 0x0000001b081a7223 */ /* 0x040fe20000000009 */
[----:B------:R-:W2:Y:S01]  /*2cb0*/  LDS.128 R16, [R42+0x30] ;  /* 0x000030002a107984 */ /* 0x000ea20000000c00 */
[C---:B------:R-:W-:Y:S01]  /*2cc0*/  FFMA R31, R8.reuse, R31, R50 ;  /* 0x0000001f081f7223 */ /* 0x040fe20000000032 */
[----:B------:R-:W-:-:S02]  /*2cd0*/  FFMA R30, R8, R11, R30 ;  /* 0x0000000b081e7223 */ /* 0x000fc4000000001e */
[----:B------:R-:W3:Y:S04]  /*2ce0*/  LDS.128 R20, [R42+0x70] ;  /* 0x000070002a147984 */ /* 0x000ee80000000c00 */
[----:B------:R-:W4:Y:S04]  /*2cf0*/  LDS.128 R8, [R42+0x50] ;  /* 0x000050002a087984 */ /* 0x000f280000000c00 */
[----:B------:R-:W-:Y:S01]  /*2d00*/  LDS R50, [R7+0x348] ;  /* 0x0003480007327984 */ /* 0x000fe20000000800 */
[C---:B0-----:R-:W-:Y:S01]  /*2d10*/  FFMA R48, R12.reuse, R29, R53 ;  /* 0x0000001d0c307223 */ /* 0x041fe20000000035 */
[----:B-1----:R-:W-:-:S02]  /*2d20*/  FFMA R27, R12, R25, R26 ;  /* 0x000000190c1b7223 */ /* 0x002fc4000000001a */
[----:B------:R-:W0:Y:S01]  /*2d30*/  LDS R12, [R7+0x230] ;  /* 0x00023000070c7984 */ /* 0x000e220000000800 */
[----:B--2---:R-:W-:-:S03]  /*2d40*/  FFMA R24, R29, R16, R24 ;  /* 0x000000101d187223 */ /* 0x004fc60000000018 */
[----:B------:R-:W1:Y:S01]  /*2d50*/  LDS R26, [R7+0x268] ;  /* 0x00026800071a7984 */ /* 0x000e620000000800 */
[----:B------:R-:W-:Y:S01]  /*2d60*/  FFMA R28, R25, R16, R28 ;  /* 0x00000010191c7223 */ /* 0x000fe2000000001c */
[C---:B---3--:R-:W-:Y:S02]  /*2d70*/  FFMA R16, R29.reuse, R20, R51 ;  /* 0x000000141d107223 */ /* 0x048fe40000000033 */
[----:B------:R-:W2:Y:S01]  /*2d80*/  LDS R51, [R7+0x2a0] ;  /* 0x0002a00007337984 */ /* 0x000ea20000000800 */
[----:B----4-:R-:W-:-:S03]  /*2d90*/  FFMA R49, R29, R8, R49 ;  /* 0x000000081d317223 */ /* 0x010fc60000000031 */
[----:B------:R-:W3:Y:S01]  /*2da0*/  LDS R29, [R7+0x2d8] ;  /* 0x0002d800071d7984 */ /* 0x000ee20000000800 */
[----:B------:R-:W-:-:S03]  /*2db0*/  FFMA R31, R25, R8, R31 ;  /* 0x00000008191f7223 */ /* 0x000fc6000000001f */
[----:B------:R4:W5:Y:S01]  /*2dc0*/  LDS R8, [R7+0x310] ;  /* 0x0003100007087984 */ /* 0x0009620000000800 */
[----:B------:R-:W-:Y:S01]  /*2dd0*/  FFMA R30, R25, R20, R30 ;  /* 0x00000014191e7223 */ /* 0x000fe2000000001e */
[----:B------:R-:W-:Y:S01]  /*2de0*/  PRMT R20, R41, 0x9910, RZ ;  /* 0x0000991029147816 */ /* 0x000fe200000000ff */
[----:B------:R-:W-:-:S03]  /*2df0*/  UIADD3 UR6, UPT, UPT, UR6, 0x1, URZ ;  /* 0x0000000106067890 */ /* 0x000fc6000fffe0ff */
[----:B------:R-:W-:Y:S01]  /*2e00*/  ISETP.NE.AND P0, PT, R20, RZ, PT ;  /* 0x000000ff1400720c */ /* 0x000fe20003f05270 */
[----:B------:R-:W-:Y:S01]  /*2e10*/  UISETP.NE.AND UP0, UPT, UR6, 0x3, UPT ;  /* 0x000000030600788c */ /* 0x000fe2000bf05270 */
[----:B------:R-:W-:Y:S02]  /*2e20*/  IADD3 R44, P1, PT, R44, 0x14, RZ ;  /* 0x000000142c2c7810 */ /* 0x000fe40007f3e0ff */
[----:B------:R-:W-:Y:S02]  /*2e30*/  IADD3 R35, PT, PT, R35, 0x1, RZ ;  /* 0x0000000123237810 */ /* 0x000fe40007ffe0ff */
[----:B------:R-:W-:Y:S01]  /*2e40*/  IADD3.X R45, PT, PT, RZ, R45, RZ, P1, !PT ;  /* 0x0000002dff2d7210 */ /* 0x000fe20000ffe4ff */
[C---:B0-----:R-:W-:Y:S01]  /*2e50*/  FFMA R48, R12.reuse, R13, R48 ;  /* 0x0000000d0c307223 */ /* 0x041fe20000000030 */
[C---:B----4-:R-:W-:Y:S01]  /*2e60*/  FFMA R7, R12.reuse, R21, R16 ;  /* 0x000000150c077223 */ /* 0x050fe20000000010 */
[----:B------:R-:W-:Y:S01]  /*2e70*/  FFMA R49, R12, R9, R49 ;  /* 0x000000090c317223 */ /* 0x000fe20000000031 */
[----:B-1----:R-:W-:Y:S01]  /*2e80*/  FFMA R20, R26, R13, R27 ;  /* 0x0000000d1a147223 */ /* 0x002fe2000000001b */
[-C--:B------:R-:W-:Y:S01]  /*2e90*/  FFMA R13, R12, R17.reuse, R24 ;  /* 0x000000110c0d7223 */ /* 0x080fe20000000018 */
[C---:B------:R-:W-:Y:S01]  /*2ea0*/  FFMA R17, R26.reuse, R17, R28 ;  /* 0x000000111a117223 */ /* 0x040fe2000000001c */
[C---:B------:R-:W-:Y:S01]  /*2eb0*/  FFMA R31, R26.reuse, R9, R31 ;  /* 0x000000091a1f7223 */ /* 0x040fe2000000001f */
[----:B------:R-:W-:Y:S01]  /*2ec0*/  FFMA R21, R26, R21, R30 ;  /* 0x000000151a157223 */ /* 0x000fe2000000001e */
[C---:B--2---:R-:W-:Y:S01]  /*2ed0*/  FFMA R28, R51.reuse, R22, R7 ;  /* 0x00000016331c7223 */ /* 0x044fe20000000007 */
[C---:B------:R-:W-:Y:S01]  /*2ee0*/  FFMA R9, R51.reuse, R14, R48 ;  /* 0x0000000e33097223 */ /* 0x040fe20000000030 */
[----:B------:R-:W-:Y:S01]  /*2ef0*/  FFMA R26, R51, R10, R49 ;  /* 0x0000000a331a7223 */ /* 0x000fe20000000031 */
[C---:B---3--:R-:W-:Y:S01]  /*2f00*/  FFMA R7, R29.reuse, R14, R20 ;  /* 0x0000000e1d077223 */ /* 0x048fe20000000014 */
[-C--:B------:R-:W-:Y:S01]  /*2f10*/  FFMA R14, R29, R18.reuse, R17 ;  /* 0x000000121d0e7223 */ /* 0x080fe20000000011 */
[----:B------:R-:W-:Y:S01]  /*2f20*/  FFMA R12, R51, R18, R13 ;  /* 0x00000012330c7223 */ /* 0x000fe2000000000d */
[C---:B------:R-:W-:Y:S01]  /*2f30*/  FFMA R10, R29.reuse, R10, R31 ;  /* 0x0000000a1d0a7223 */ /* 0x040fe2000000001f */
[----:B------:R-:W-:Y:S01]  /*2f40*/  FFMA R22, R29, R22, R21 ;  /* 0x000000161d167223 */ /* 0x000fe20000000015 */
[C---:B------:R-:W-:Y:S01]  /*2f50*/  FFMA R18, R50.reuse, R15, R7 ;  /* 0x0000000f32127223 */ /* 0x040fe20000000007 */
[C---:B------:R-:W-:Y:S01]  /*2f60*/  FFMA R14, R50.reuse, R19, R14 ;  /* 0x00000013320e7223 */ /* 0x040fe2000000000e */
[C---:B------:R-:W-:Y:S01]  /*2f70*/  FFMA R16, R50.reuse, R11, R10 ;  /* 0x0000000b32107223 */ /* 0x040fe2000000000a */
[----:B------:R-:W-:Y:S01]  /*2f80*/  FFMA R24, R50, R23, R22 ;  /* 0x0000001732187223 */ /* 0x000fe20000000016 */
[C---:B-----5:R-:W-:Y:S01]  /*2f90*/  FFMA R15, R8.reuse, R15, R9 ;  /* 0x0000000f080f7223 */ /* 0x060fe20000000009 */
[C---:B------:R-:W-:Y:S01]  /*2fa0*/  FFMA R19, R8.reuse, R19, R12 ;  /* 0x0000001308137223 */ /* 0x040fe2000000000c */
[C---:B------:R-:W-:Y:S01]  /*2fb0*/  FFMA R17, R8.reuse, R11, R26 ;  /* 0x0000000b08117223 */ /* 0x040fe2000000001a */
[----:B------:R-:W-:Y:S01]  /*2fc0*/  FFMA R25, R8, R23, R28 ;  /* 0x0000001708197223 */ /* 0x000fe2000000001c */
[----:B------:R-:W-:-:S02]  /*2fd0*/  IADD3 R34, PT, PT, R34, 0x1, RZ ;  /* 0x0000000122227810 */ /* 0x000fc40007ffe0ff */
[----:B------:R-:W-:Y:S02]  /*2fe0*/  IADD3 R33, PT, PT, R33, 0x1, RZ ;  /* 0x0000000121217810 */ /* 0x000fe40007ffe0ff */
[----:B------:R-:W-:Y:S02]  /*2ff0*/  IADD3 R32, PT, PT, R32, 0x1, RZ ;  /* 0x0000000120207810 */ /* 0x000fe40007ffe0ff */
[----:B------:R-:W-:Y:S02]  /*3000*/  IADD3 R3, PT, PT, R3, 0xe, RZ ;  /* 0x0000000e03037810 */ /* 0x000fe40007ffe0ff */
[----:B------:R-:W-:Y:S02]  /*3010*/  IADD3 R6, PT, PT, R6, 0xe, RZ ;  /* 0x0000000e06067810 */ /* 0x000fe40007ffe0ff */
[----:B------:R-:W-:Y:S02]  /*3020*/  IADD3 R4, PT, PT, R4, 0xe, RZ ;  /* 0x0000000e04047810 */ /* 0x000fe40007ffe0ff */
[----:B------:R-:W-:Y:S01]  /*3030*/  IADD3 R5, PT, PT, R5, 0xe, RZ ;  /* 0x0000000e05057810 */ /* 0x000fe20007ffe0ff */
[----:B------:R-:W-:Y:S06]  /*3040*/  BRA.U UP0, `(.L_x_152) ;  /* 0xffffffd900047547 */ /* 0x000fec000b83ffff */
[----:B------:R-:W0:Y:S01]  /*3050*/  LDC.64 R4, c[0x0][0x398] ;  /* 0x0000e600ff047b82 */ /* 0x000e220000000a00 */
[----:B------:R-:W-:Y:S01]  /*3060*/  SHF.L.U32 R3, R2, 0x2, RZ ;  /* 0x0000000202037819 */ /* 0x000fe200000006ff */
[----:B------:R-:W1:Y:S06]  /*3070*/  LDCU.64 UR4, c[0x0][0x3a0] ;  /* 0x00007400ff0477ac */ /* 0x000e6c0008000a00 */
[----:B------:R-:W2:Y:S01]  /*3080*/  LDC.64 R6, c[0x0][0x390] ;  /* 0x0000e400ff067b82 */ /* 0x000ea20000000a00 */
[----:B0-----:R-:W-:-:S05]  /*3090*/  IMAD.WIDE.U32 R4, R3, 0x4, R4 ;  /* 0x0000000403047825 */ /* 0x001fca00078e0004 */
[----:B------:R-:W3:Y:S04]  /*30a0*/  LDG.E.CONSTANT R8, desc[UR10][R4.64] ;  /* 0x0000000a04087981 */ /* 0x000ee8000c1e9900 */
[----:B------:R-:W4:Y:S04]  /*30b0*/  LDG.E.CONSTANT R9, desc[UR10][R4.64+0x4] ;  /* 0x0000040a04097981 */ /* 0x000f28000c1e9900 */
[----:B------:R-:W5:Y:S04]  /*30c0*/  LDG.E.CONSTANT R10, desc[UR10][R4.64+0x8] ;  /* 0x0000080a040a7981 */ /* 0x000f68000c1e9900 */
[----:B------:R0:W5:Y:S01]  /*30d0*/  LDG.E.CONSTANT R11, desc[UR10][R4.64+0xc] ;  /* 0x00000c0a040b7981 */ /* 0x000162000c1e9900 */
[----:B-1----:R-:W-:Y:S01]  /*30e0*/  ISETP.NE.U32.AND P0, PT, RZ, UR4, PT ;  /* 0x00000004ff007c0c */ /* 0x002fe2000bf05070 */
[----:B------:R-:W-:-:S03]  /*30f0*/  IMAD R2, R2, 0x310, R0 ;  /* 0x0000031002027824 */ /* 0x000fc600078e0200 */
[----:B------:R-:W-:Y:S02]  /*3100*/  ISETP.NE.AND.EX P0, PT, RZ, UR5, PT, P0 ;  /* 0x00000005ff007c0c */ /* 0x000fe4000bf05300 */
[----:B------:R-:W-:Y:S02]  /*3110*/  IADD3 R3, PT, PT, R43, R2, RZ ;  /* 0x000000022b037210 */ /* 0x000fe40007ffe0ff */
[----:B------:R-:W-:-:S03]  /*3120*/  ISETP.NE.OR P0, PT, R0, RZ, !P0 ;  /* 0x000000ff0000720c */ /* 0x000fc60004705670 */
[----:B--2---:R-:W-:-:S04]  /*3130*/  IMAD.WIDE.U32 R2, R3, 0x4, R6 ;  /* 0x0000000403027825 */ /* 0x004fc800078e0006 */
[--C-:B---3--:R-:W-:Y:S01]  /*3140*/  FADD R15, R15, R8.reuse ;  /* 0x000000080f0f7221 */ /* 0x108fe20000000000 */
[----:B------:R-:W-:Y:S01]  /*3150*/  FADD R8, R18, R8 ;  /* 0x0000000812087221 */ /* 0x000fe20000000000 */
[--C-:B----4-:R-:W-:Y:S01]  /*3160*/  FADD R19, R19, R9.reuse ;  /* 0x0000000913137221 */ /* 0x110fe20000000000 */
[----:B------:R-:W-:Y:S02]  /*3170*/  FADD R9, R14, R9 ;  /* 0x000000090e097221 */ /* 0x000fe40000000000 */
[----:B------:R-:W-:Y:S01]  /*3180*/  FMNMX R15, RZ, R15, !PT ;  /* 0x0000000fff0f7209 */ /* 0x000fe20007800000 */
[--C-:B-----5:R-:W-:Y:S01]  /*3190*/  FADD R17, R17, R10.reuse ;  /* 0x0000000a11117221 */ /* 0x120fe20000000000 */
[----:B------:R-:W-:Y:S01]  /*31a0*/  FADD R10, R16, R10 ;  /* 0x0000000a100a7221 */ /* 0x000fe20000000000 */
[----:B0-----:R-:W-:Y:S02]  /*31b0*/  FMNMX R5, RZ, R8, !PT ;  /* 0x00000008ff057209 */ /* 0x001fe40007800000 */
[----:B------:R0:W-:Y:S01]  /*31c0*/  STG.E desc[UR10][R2.64], R15 ;  /* 0x0000000f02007986 */ /* 0x0001e2000c10190a */
[--C-:B------:R-:W-:Y:S01]  /*31d0*/  FADD R25, R25, R11.reuse ;  /* 0x0000000b19197221 */ /* 0x100fe20000000000 */
[----:B------:R-:W-:Y:S01]  /*31e0*/  FADD R11, R24, R11 ;  /* 0x0000000b180b7221 */ /* 0x000fe20000000000 */
[----:B------:R-:W-:Y:S01]  /*31f0*/  FMNMX R19, RZ, R19, !PT ;  /* 0x00000013ff137209 */ /* 0x000fe20007800000 */
[----:B------:R0:W-:Y:S01]  /*3200*/  STG.E desc[UR10][R2.64+0x38], R5 ;  /* 0x0000380502007986 */ /* 0x0001e2000c10190a */
[----:B------:R-:W-:-:S02]  /*3210*/  FMNMX R9, RZ, R9, !PT ;  /* 0x00000009ff097209 */ /* 0x000fc40007800000 */
[----:B------:R-:W-:Y:S01]  /*3220*/  FMNMX R17, RZ, R17, !PT ;  /* 0x00000011ff117209 */ /* 0x000fe20007800000 */
[----:B------:R0:W-:Y:S01]  /*3230*/  STG.E desc[UR10][R2.64+0x310], R19 ;  /* 0x0003101302007986 */ /* 0x0001e2000c10190a */
[----:B------:R-:W-:Y:S02]  /*3240*/  FMNMX R7, RZ, R10, !PT ;  /* 0x0000000aff077209 */ /* 0x000fe40007800000 */
[----:B------:R-:W-:Y:S01]  /*3250*/  FMNMX R25, RZ, R25, !PT ;  /* 0x00000019ff197209 */ /* 0x000fe20007800000 */
[----:B------:R0:W-:Y:S01]  /*3260*/  STG.E desc[UR10][R2.64+0x348], R9 ;  /* 0x0003480902007986 */ /* 0x0001e2000c10190a */
[----:B------:R-:W-:-:S03]  /*3270*/  FMNMX R11, RZ, R11, !PT ;  /* 0x0000000bff0b7209 */ /* 0x000fc60007800000 */
[----:B------:R0:W-:Y:S04]  /*3280*/  STG.E desc[UR10][R2.64+0x620], R17 ;  /* 0x0006201102007986 */ /* 0x0001e8000c10190a */
        /* <DEDUP_REMOVED lines=12> */
.L_x_153:
        /* <DEDUP_REMOVED lines=11> */
.L_x_161:


//--------------------- .text.fused_nn_dense_add_kernel0 --------------------------
	.section	.text.fused_nn_dense_add_kernel0,"ax",@progbits
	.align	128
        .global         fused_nn_dense_add_kernel0
        .type           fused_nn_dense_add_kernel0,@function
        .size           fused_nn_dense_add_kernel0,(.L_x_162 - fused_nn_dense_add_kernel0)
        .other          fused_nn_dense_add_kernel0,@"STO_CUDA_ENTRY STV_DEFAULT"
fused_nn_dense_add_kernel0:
.text.fused_nn_dense_add_kernel0:
[----:B------:R-:W-:Y:S01]  /*0000*/  LDC R1, c[0x0][0x37c] ;  /* 0x0000df00ff017b82 */ /* 0x000fe20000000800 */
[----:B------:R-:W0:Y:S07]  /*0010*/  S2R R2, SR_TID.X ;  /* 0x0000000000027919 */ /* 0x000e2e0000002100 */
[----:B------:R-:W0:Y:S01]  /*0020*/  LDC.64 R6, c[0x0][0x380] ;  /* 0x0000e000ff067b82 */ /* 0x000e220000000a00 */
[----:B------:R-:W1:Y:S01]  /*0030*/  LDCU.64 UR6, c[0x0][0x358] ;  /* 0x00006b00ff0677ac */ /* 0x000e620008000a00 */
[----:B------:R-:W2:Y:S06]  /*0040*/  S2R R3, SR_CTAID.X ;  /* 0x0000000000037919 */ /* 0x000eac0000002500 */
[----:B------:R-:W3:Y:S01]  /*0050*/  LDC.64 R8, c[0x0][0x388] ;  /* 0x0000e200ff087b82 */ /* 0x000ee20000000a00 */
[----:B0-----:R-:W-:Y:S01]  /*0060*/  IMAD.WIDE.U32 R6, R2, 0x4, R6 ;  /* 0x0000000402067825 */ /* 0x001fe200078e0006 */
[----:B--2---:R-:W-:-:S04]  /*0070*/  LEA R5, R3, R2, 0x8 ;  /* 0x0000000203057211 */ /* 0x004fc800078e40ff */
[----:B-1----:R-:W2:Y:S01]  /*0080*/  LDG.E.CONSTANT R0, desc[UR6][R6.64] ;  /* 0x0000000606007981 */ /* 0x002ea2000c1e9900 */
[----:B---3--:R-:W-:-:S03]  /*0090*/  IMAD.WIDE.U32 R8, R5, 0x4, R8 ;  /* 0x0000000405087825 */ /* 0x008fc600078e0008 */
[----:B------:R-:W3:Y:S01]  /*00a0*/  LDG.E.CONSTANT R13, desc[UR6][R6.64+0x100] ;  /* 0x00010006060d7981 */ /* 0x000ee2000c1e9900 */
[----:B------:R-:W0:Y:S03]  /*00b0*/  S2UR UR5, SR_CgaCtaId ;  /* 0x00000000000579c3 */ /* 0x000e260000008800 */
[----:B------:R-:W2:Y:S04]  /*00c0*/  LDG.E.CONSTANT R11, desc[UR6][R8.64] ;  /* 0x00000006080b7981 */ /* 0x000ea8000c1e9900 */
[----:B------:R-:W3:Y:S01]  /*00d0*/  LDG.E.CONSTANT R10, desc[UR6][R8.64+0x100] ;  /* 0x00010006080a7981 */ /* 0x000ee2000c1e9900 */
[----:B------:R-:W-:Y:S01]  /*00e0*/  UMOV UR4, 0x400 ;  /* 0x0000040000047882 */ /* 0x000fe20000000000 */
[----:B------:R-:W1:Y:S02]  /*00f0*/  LDC.64 R4, c[0x0][0x398] ;  /* 0x0000e600ff047b82 */ /* 0x000e640000000a00 */
[----:B------:R-:W4:Y:S04]  /*0100*/  LDG.E.CONSTANT R15, desc[UR6][R6.64+0x200] ;  /* 0x00020006060f7981 */ /* 0x000f28000c1e9900 */
[----:B------:R-:W4:Y:S04]  /*0110*/  LDG.E.CONSTANT R12, desc[UR6][R8.64+0x200] ;  /* 0x00020006080c7981 */ /* 0x000f28000c1e9900 */
[----:B------:R-:W4:Y:S04]  /*0120*/  LDG.E.CONSTANT R14, desc[UR6][R8.64+0x300] ;  /* 0x00030006080e7981 */ /* 0x000f28000c1e9900 */
[----:B------:R0:W4:Y:S02]  /*0130*/  LDG.E.CONSTANT R17, desc[UR6][R6.64+0x300] ;  /* 0x0003000606117981 */ /* 0x000124000c1e9900 */
[----:B0-----:R-:W-:-:S06]  /*0140*/  ULEA UR4, UR5, UR4, 0x18 ;  /* 0x0000000405047291 */ /* 0x001fcc000f8ec0ff */
[C---:B------:R-:W-:Y:S01]  /*0150*/  LEA R7, R2.reuse, UR4, 0x2 ;  /* 0x0000000402077c11 */ /* 0x040fe2000f8e10ff */
[----:B------:R-:W-:Y:S01]  /*0160*/  BAR.SYNC.DEFER_BLOCKING 0x0 ;  /* 0x0000000000007b1d */ /* 0x000fe20000010000 */
[C---:B------:R-:W-:Y:S02]  /*0170*/  ISETP.NE.AND P1, PT, R2.reuse, RZ, PT ;  /* 0x000000ff0200720c */ /* 0x040fe40003f25270 */
[----:B------:R-:W-:-:S11]  /*0180*/  ISETP.GT.U32.AND P0, PT, R2, 0x1f, PT ;  /* 0x0000001f0200780c */ /* 0x000fd60003f04070 */
[----:B-1----:R-:W-:-:S06]  /*0190*/  @!P1 IMAD.WIDE.U32 R4, R3, 0x4, R4 ;  /* 0x0000000403049825 */ /* 0x002fcc00078e0004 */
[----:B------:R0:W5:Y:S01]  /*01a0*/  @!P1 LDG.E.CONSTANT R4, desc[UR6][R4.64] ;  /* 0x0000000604049981 */ /* 0x000162000c1e9900 */
[----:B------:R-:W-:Y:S01]  /*01b0*/  ISETP.GT.U32.AND P2, PT, R2, 0xf, PT ;  /* 0x0000000f0200780c */ /* 0x000fe20003f44070 */
[----:B------:R-:W-:Y:S01]  /*01c0*/  BSSY.RECONVERGENT B0, `(.L_x_154) ;  /* 0x0000021000007945 */ /* 0x000fe20003800200 */
[----:B--2---:R-:W-:-:S04]  /*01d0*/  FFMA R0, R0, R11, RZ ;  /* 0x0000000b00007223 */ /* 0x004fc800000000ff */
[----:B---3--:R-:W-:-:S04]  /*01e0*/  FFMA R0, R13, R10, R0 ;  /* 0x0000000a0d007223 */ /* 0x008fc80000000000 */
[----:B----4-:R-:W-:-:S04]  /*01f0*/  FFMA R0, R15, R12, R0 ;  /* 0x0000000c0f007223 */ /* 0x010fc80000000000 */
[----:B------:R-:W-:-:S05]  /*0200*/  FFMA R0, R17, R14, R0 ;  /* 0x0000000e11007223 */ /* 0x000fca0000000000 */
[----:B------:R-:W-:Y:S01]  /*0210*/  STS [R7], R0 ;  /* 0x0000000007007388 */ /* 0x000fe20000000800 */
[----:B------:R-:W-:Y:S06]  /*0220*/  BAR.SYNC.DEFER_BLOCKING 0x0 ;  /* 0x0000000000007b1d */ /* 0x000fec0000010000 */
[----:B0-----:R-:W-:Y:S04]  /*0230*/  @!P0 LDS R5, [R7] ;  /* 0x0000000007058984 */ /* 0x001fe80000000800 */
[----:B------:R-:W0:Y:S02]  /*0240*/  @!P0 LDS R6, [R7+0x80] ;  /* 0x0000800007068984 */ /* 0x000e240000000800 */
[----:B0-----:R-:W-:-:S05]  /*0250*/  @!P0 FADD R6, R5, R6 ;  /* 0x0000000605068221 */ /* 0x001fca0000000000 */
[----:B------:R0:W-:Y:S01]  /*0260*/  @!P0 STS [R7], R6 ;  /* 0x0000000607008388 */ /* 0x0001e20000000800 */
[----:B------:R-:W-:Y:S06]  /*0270*/  BAR.SYNC.DEFER_BLOCKING 0x0 ;  /* 0x0000000000007b1d */ /* 0x000fec0000010000 */
[----:B------:R-:W-:Y:S05]  /*0280*/  @P2 BRA `(.L_x_155) ;  /* 0x0000000000502947 */ /* 0x000fea0003800000 */
[----:B------:R-:W-:Y:S04]  /*0290*/  LDS R0, [R7] ;  /* 0x0000000007007984 */ /* 0x000fe80000000800 */
[----:B------:R-:W1:Y:S02]  /*02a0*/  LDS R5, [R7+0x40] ;  /* 0x0000400007057984 */ /* 0x000e640000000800 */
[----:B-1----:R-:W-:-:S05]  /*02b0*/  FADD R0, R0, R5 ;  /* 0x0000000500007221 */ /* 0x002fca0000000000 */
[----:B------:R-:W-:Y:S04]  /*02c0*/  STS [R7], R0 ;  /* 0x0000000007007388 */ /* 0x000fe80000000800 */
[----:B------:R-:W-:Y:S04]  /*02d0*/  LDS R5, [R7] ;  /* 0x0000000007057984 */ /* 0x000fe80000000800 */
[----:B0-----:R-:W0:Y:S02]  /*02e0*/  LDS R6, [R7+0x20] ;  /* 0x0000200007067984 */ /* 0x001e240000000800 */
[----:B0-----:R-:W-:-:S05]  /*02f0*/  FADD R6, R5, R6 ;  /* 0x0000000605067221 */ /* 0x001fca0000000000 */
[----:B------:R-:W-:Y:S04]  /*0300*/  STS [R7], R6 ;  /* 0x0000000607007388 */ /* 0x000fe80000000800 */
[----:B------:R-:W-:Y:S04]  /*0310*/  LDS R5, [R7] ;  /* 0x0000000007057984 */ /* 0x000fe80000000800 */
[----:B------:R-:W0:Y:S02]  /*0320*/  LDS R8, [R7+0x10] ;  /* 0x0000100007087984 */ /* 0x000e240000000800 */
        /* <DEDUP_REMOVED lines=9> */
[----:B------:R1:W-:Y:S02]  /*03c0*/  STS [R7], R0 ;  /* 0x0000000007007388 */ /* 0x0003e40000000800 */
.L_x_155:
[----:B------:R-:W-:Y:S05]  /*03d0*/  BSYNC.RECONVERGENT B0 ;  /* 0x0000000000007941 */ /* 0x000fea0003800200 */
.L_x_154:
[----:B------:R-:W-:Y:S06]  /*03e0*/  BAR.SYNC.DEFER_BLOCKING 0x0 ;  /* 0x0000000000007b1d */ /* 0x000fec0000010000 */
[----:B------:R-:W2:Y:S02]  /*03f0*/  LDCU.64 UR8, c[0x0][0x3a0] ;  /* 0x00007400ff0877ac */ /* 0x000ea40008000a00 */
[----:B01----:R-:W0:Y:S01]  /*0400*/  LDC.64 R6, c[0x0][0x390] ;  /* 0x0000e400ff067b82 */ /* 0x003e220000000a00 */
[----:B------:R-:W1:Y:S01]  /*0410*/  @!P1 LDS R5, [UR4] ;  /* 0x00000004ff059984 */ /* 0x000e620008000800 */
[----:B--2---:R-:W-:-:S04]  /*0420*/  ISETP.NE.U32.AND P0, PT, RZ, UR8, PT ;  /* 0x00000008ff007c0c */ /* 0x004fc8000bf05070 */
[----:B------:R-:W-:-:S04]  /*0430*/  ISETP.NE.AND.EX P0, PT, RZ, UR9, PT, P0 ;  /* 0x00000009ff007c0c */ /* 0x000fc8000bf05300 */
[----:B------:R-:W-:Y:S01]  /*0440*/  ISETP.NE.OR P0, PT, R2, RZ, !P0 ;  /* 0x000000ff0200720c */ /* 0x000fe20004705670 */
[----:B0-----:R-:W-:-:S04]  /*0450*/  @!P1 IMAD.WIDE.U32 R2, R3, 0x4, R6 ;  /* 0x0000000403029825 */ /* 0x001fc800078e0006 */
[----:B-1---5:R-:W-:Y:S01]  /*0460*/  @!P1 FADD R7, R5, R4 ;  /* 0x0000000405079221 */ /* 0x022fe20000000000 */
[----:B------:R0:W-:Y:S04]  /*0470*/  @!P1 STS [UR4+0x100], R5 ;  /* 0x00010005ff009988 */ /* 0x0001e80008000804 */
[----:B------:R0:W-:Y:S03]  /*0480*/  @!P1 STG.E desc[UR6][R2.64], R7 ;  /* 0x0000000702009986 */ /* 0x0001e6000c101906 */
        /* <DEDUP_REMOVED lines=9> */
.L_x_156:
        /* <DEDUP_REMOVED lines=14> */
.L_x_162:


//--------------------- .nv.shared.reserved.0     --------------------------
	.section	.nv.shared.reserved.0,"aw",@nobits
	.weak		__nv_reservedSMEM_offset_0_alias
	.size		__nv_reservedSMEM_offset_0_alias, 0, 64
	.other		__nv_reservedSMEM_offset_0_alias,@"STO_CUDA_RESERVED_SHARED STV_DEFAULT"
__nv_reservedSMEM_offset_0_alias:
	.zero		0
	.zero		64


//--------------------- .nv.shared.fused_nn_conv2d_add_nn_relu_1_kernel0 --------------------------
	.section	.nv.shared.fused_nn_conv2d_add_nn_relu_1_kernel0,"aw",@nobits
	.sectionflags	@""
	.align	4
.nv.shared.fused_nn_conv2d_add_nn_relu_1_kernel0:
	.zero		1168


//--------------------- .nv.shared.fused_nn_conv2d_add_nn_relu_kernel0 --------------------------
	.section	.nv.shared.fused_nn_conv2d_add_nn_relu_kernel0,"aw",@nobits
	.sectionflags	@""
	.align	4
.nv.shared.fused_nn_conv2d_add_nn_relu_kernel0:
	.zero		2432


//--------------------- .nv.shared.fused_nn_dense_add_kernel0 --------------------------
	.section	.nv.shared.fused_nn_dense_add_kernel0,"aw",@nobits
	.sectionflags	@""
	.align	4
.nv.shared.fused_nn_dense_add_kernel0:
	.zero		1284


//--------------------- .nv.constant0.fused_reshape_1_kernel0 --------------------------
	.section	.nv.constant0.fused_reshape_1_kernel0,"a",@progbits
	.sectionflags	@""
	.align	4
.nv.constant0.fused_reshape_1_kernel0:
	.zero		920


//--------------------- .nv.constant0.fused_nn_conv2d_add_nn_relu_1_kernel0 --------------------------
	.section	.nv.constant0.fused_nn_conv2d_add_nn_relu_1_kernel0,"a",@progbits
	.sectionflags	@""
	.align	4
.nv.constant0.fused_nn_conv2d_add_nn_relu_1_kernel0:
	.zero		936


//--------------------- .nv.constant0.fused_nn_max_pool2d_1_kernel0 --------------------------
	.section	.nv.constant0.fused_nn_max_pool2d_1_kernel0,"a",@progbits
	.sectionflags	@""
	.align	4
.nv.constant0.fused_nn_max_pool2d_1_kernel0:
	.zero		920


//--------------------- .nv.constant0.fused_nn_max_pool2d_kernel0 --------------------------
	.section	.nv.constant0.fused_nn_max_pool2d_kernel0,"a",@progbits
	.sectionflags	@""
	.align	4
.nv.constant0.fused_nn_max_pool2d_kernel0:
	.zero		920


//--------------------- .nv.constant0.fused_nn_conv2d_add_nn_relu_kernel0 --------------------------
	.section	.nv.constant0.fused_nn_conv2d_add_nn_relu_kernel0,"a",@progbits
	.sectionflags	@""
	.align	4
.nv.constant0.fused_nn_conv2d_add_nn_relu_kernel0:
	.zero		936


//--------------------- .nv.constant0.fused_nn_dense_add_kernel0 --------------------------
	.section	.nv.constant0.fused_nn_dense_add_kernel0,"a",@progbits
	.sectionflags	@""
	.align	4
.nv.constant0.fused_nn_dense_add_kernel0:
	.zero		936


//--------------------- SYMBOLS --------------------------

	.type		.nv.reservedSmem.offset0,@object
	.size		.nv.reservedSmem.offset0,0x4
	.type		.nv.reservedSmem.cap,@object
	.size		.nv.reservedSmem.cap,0x4
